//
// Generated by NVIDIA NVVM Compiler
//
// Compiler Build ID: CL-36424714
// Cuda compilation tools, release 13.0, V13.0.88
// Based on NVVM 20.0.0
//

.version 9.0
.target sm_100
.address_size 64

	// .globl	_Z23device_compute_K_sharediiPdP2XY
.func  (.param .b64 func_retval0) __internal_accurate_pow
(
	.param .b64 __internal_accurate_pow_param_0
)
;
.global .align 8 .b8 XY[16];
.global .align 8 .f64 d_f_pred;
.global .align 4 .u32 n;
.global .align 4 .u32 count;
// _ZZ23device_compute_K_sharediiPdP2XYE9xy_shared has been demoted

.visible .entry _Z23device_compute_K_sharediiPdP2XY(
	.param .u32 _Z23device_compute_K_sharediiPdP2XY_param_0,
	.param .u32 _Z23device_compute_K_sharediiPdP2XY_param_1,
	.param .u64 .ptr .align 1 _Z23device_compute_K_sharediiPdP2XY_param_2,
	.param .u64 .ptr .align 1 _Z23device_compute_K_sharediiPdP2XY_param_3
)
{
	.reg .pred 	%p<32>;
	.reg .b32 	%r<70>;
	.reg .b32 	%f<3>;
	.reg .b64 	%rd<11>;
	.reg .b64 	%fd<67>;
	// demoted variable
	.shared .align 8 .b8 _ZZ23device_compute_K_sharediiPdP2XYE9xy_shared[16000];
	ld.param.u32 	%r25, [_Z23device_compute_K_sharediiPdP2XY_param_1];
	ld.param.u64 	%rd5, [_Z23device_compute_K_sharediiPdP2XY_param_2];
	ld.param.u64 	%rd4, [_Z23device_compute_K_sharediiPdP2XY_param_3];
	cvta.to.global.u64 	%rd1, %rd5;
	mul.lo.s32 	%r1, %r25, %r25;
	st.global.u32 	[n], %r1;
	mov.u32 	%r65, %tid.x;
	setp.ge.u32 	%p2, %r65, %r1;
	@%p2 bra 	$L__BB0_20;
	mov.f64 	%fd21, 0d4000000000000000;
	{
	.reg .b32 %temp; 
	mov.b64 	{%temp, %r3}, %fd21;
	}
	and.b32  	%r4, %r3, 2146435072;
	setp.eq.s32 	%p3, %r4, 1062207488;
	setp.lt.s32 	%p4, %r3, 0;
	selp.b32 	%r5, 0, 2146435072, %p4;
	and.b32  	%r26, %r3, 2147483647;
	setp.ne.s32 	%p5, %r26, 1071644672;
	and.pred  	%p1, %p3, %p5;
	cvta.to.global.u64 	%rd2, %rd4;
$L__BB0_2:
	neg.s32 	%r69, %r1;
	mul.wide.s32 	%rd6, %r65, 16;
	add.s64 	%rd7, %rd2, %rd6;
	ld.global.f64 	%fd1, [%rd7];
	shl.b32 	%r28, %r65, 4;
	mov.u32 	%r29, _ZZ23device_compute_K_sharediiPdP2XYE9xy_shared;
	add.s32 	%r30, %r29, %r28;
	st.shared.f64 	[%r30], %fd1;
	ld.global.f64 	%fd2, [%rd7+8];
	st.shared.f64 	[%r30+8], %fd2;
	mul.lo.s32 	%r67, %r1, %r65;
	add.s32 	%r66, %r29, 8;
	neg.s32 	%r68, %r65;
$L__BB0_3:
	setp.lt.s32 	%p6, %r3, 0;
	setp.eq.s32 	%p7, %r4, 1062207488;
	mul.wide.s32 	%rd8, %r67, 8;
	add.s64 	%rd3, %rd1, %rd8;
	ld.shared.f64 	%fd22, [%r66+-8];
	sub.f64 	%fd3, %fd1, %fd22;
	{
	.reg .b32 %temp; 
	mov.b64 	{%temp, %r14}, %fd3;
	}
	abs.f64 	%fd4, %fd3;
	{ // callseq 0, 0
	.param .b64 param0;
	st.param.f64 	[param0], %fd4;
	.param .b64 retval0;
	call.uni (retval0), 
	__internal_accurate_pow, 
	(
	param0
	);
	ld.param.f64 	%fd23, [retval0];
	} // callseq 0
	setp.lt.s32 	%p9, %r14, 0;
	neg.f64 	%fd25, %fd23;
	selp.f64 	%fd26, %fd25, %fd23, %p7;
	selp.f64 	%fd27, %fd26, %fd23, %p9;
	setp.eq.f64 	%p10, %fd3, 0d0000000000000000;
	selp.b32 	%r31, %r14, 0, %p7;
	or.b32  	%r32, %r31, 2146435072;
	selp.b32 	%r33, %r32, %r31, %p6;
	mov.b32 	%r34, 0;
	mov.b64 	%fd28, {%r34, %r33};
	selp.f64 	%fd64, %fd28, %fd27, %p10;
	add.f64 	%fd29, %fd3, 0d4000000000000000;
	{
	.reg .b32 %temp; 
	mov.b64 	{%temp, %r35}, %fd29;
	}
	and.b32  	%r36, %r35, 2146435072;
	setp.ne.s32 	%p11, %r36, 2146435072;
	@%p11 bra 	$L__BB0_8;
	setp.nan.f64 	%p12, %fd3, %fd3;
	@%p12 bra 	$L__BB0_7;
	setp.neu.f64 	%p13, %fd4, 0d7FF0000000000000;
	@%p13 bra 	$L__BB0_8;
	setp.lt.s32 	%p14, %r14, 0;
	or.b32  	%r37, %r5, -2147483648;
	selp.b32 	%r38, %r37, %r5, %p1;
	selp.b32 	%r39, %r38, %r5, %p14;
	mov.b32 	%r40, 0;
	mov.b64 	%fd64, {%r40, %r39};
	bra.uni 	$L__BB0_8;
$L__BB0_7:
	mov.f64 	%fd30, 0d4000000000000000;
	add.rn.f64 	%fd64, %fd3, %fd30;
$L__BB0_8:
	setp.lt.s32 	%p15, %r3, 0;
	setp.eq.s32 	%p16, %r4, 1062207488;
	setp.eq.f64 	%p18, %fd3, 0d3FF0000000000000;
	selp.f64 	%fd9, 0d3FF0000000000000, %fd64, %p18;
	ld.shared.f64 	%fd31, [%r66];
	sub.f64 	%fd10, %fd2, %fd31;
	{
	.reg .b32 %temp; 
	mov.b64 	{%temp, %r15}, %fd10;
	}
	abs.f64 	%fd11, %fd10;
	{ // callseq 1, 0
	.param .b64 param0;
	st.param.f64 	[param0], %fd11;
	.param .b64 retval0;
	call.uni (retval0), 
	__internal_accurate_pow, 
	(
	param0
	);
	ld.param.f64 	%fd32, [retval0];
	} // callseq 1
	setp.lt.s32 	%p19, %r15, 0;
	neg.f64 	%fd34, %fd32;
	selp.f64 	%fd35, %fd34, %fd32, %p16;
	selp.f64 	%fd36, %fd35, %fd32, %p19;
	setp.eq.f64 	%p20, %fd10, 0d0000000000000000;
	selp.b32 	%r41, %r15, 0, %p16;
	or.b32  	%r42, %r41, 2146435072;
	selp.b32 	%r43, %r42, %r41, %p15;
	mov.b32 	%r44, 0;
	mov.b64 	%fd37, {%r44, %r43};
	selp.f64 	%fd65, %fd37, %fd36, %p20;
	add.f64 	%fd38, %fd10, 0d4000000000000000;
	{
	.reg .b32 %temp; 
	mov.b64 	{%temp, %r45}, %fd38;
	}
	and.b32  	%r46, %r45, 2146435072;
	setp.ne.s32 	%p21, %r46, 2146435072;
	@%p21 bra 	$L__BB0_13;
	setp.nan.f64 	%p22, %fd10, %fd10;
	@%p22 bra 	$L__BB0_12;
	setp.neu.f64 	%p23, %fd11, 0d7FF0000000000000;
	@%p23 bra 	$L__BB0_13;
	or.b32  	%r47, %r5, -2147483648;
	selp.b32 	%r48, %r47, %r5, %p1;
	selp.b32 	%r49, %r48, %r5, %p19;
	mov.b32 	%r50, 0;
	mov.b64 	%fd65, {%r50, %r49};
	bra.uni 	$L__BB0_13;
$L__BB0_12:
	mov.f64 	%fd39, 0d4000000000000000;
	add.rn.f64 	%fd65, %fd10, %fd39;
$L__BB0_13:
	setp.eq.f64 	%p25, %fd10, 0d3FF0000000000000;
	selp.f64 	%fd40, 0d3FF0000000000000, %fd65, %p25;
	add.f64 	%fd16, %fd9, %fd40;
	neg.f64 	%fd41, %fd16;
	fma.rn.f64 	%fd42, %fd16, 0dBFF71547652B82FE, 0d4338000000000000;
	{
	.reg .b32 %temp; 
	mov.b64 	{%r16, %temp}, %fd42;
	}
	mov.f64 	%fd43, 0dC338000000000000;
	add.rn.f64 	%fd44, %fd42, %fd43;
	fma.rn.f64 	%fd45, %fd44, 0dBFE62E42FEFA39EF, %fd41;
	fma.rn.f64 	%fd46, %fd44, 0dBC7ABC9E3B39803F, %fd45;
	fma.rn.f64 	%fd47, %fd46, 0d3E5ADE1569CE2BDF, 0d3E928AF3FCA213EA;
	fma.rn.f64 	%fd48, %fd47, %fd46, 0d3EC71DEE62401315;
	fma.rn.f64 	%fd49, %fd48, %fd46, 0d3EFA01997C89EB71;
	fma.rn.f64 	%fd50, %fd49, %fd46, 0d3F2A01A014761F65;
	fma.rn.f64 	%fd51, %fd50, %fd46, 0d3F56C16C1852B7AF;
	fma.rn.f64 	%fd52, %fd51, %fd46, 0d3F81111111122322;
	fma.rn.f64 	%fd53, %fd52, %fd46, 0d3FA55555555502A1;
	fma.rn.f64 	%fd54, %fd53, %fd46, 0d3FC5555555555511;
	fma.rn.f64 	%fd55, %fd54, %fd46, 0d3FE000000000000B;
	fma.rn.f64 	%fd56, %fd55, %fd46, 0d3FF0000000000000;
	fma.rn.f64 	%fd57, %fd56, %fd46, 0d3FF0000000000000;
	{
	.reg .b32 %temp; 
	mov.b64 	{%r17, %temp}, %fd57;
	}
	{
	.reg .b32 %temp; 
	mov.b64 	{%temp, %r18}, %fd57;
	}
	shl.b32 	%r51, %r16, 20;
	add.s32 	%r52, %r51, %r18;
	mov.b64 	%fd66, {%r17, %r52};
	{
	.reg .b32 %temp; 
	mov.b64 	{%temp, %r53}, %fd41;
	}
	mov.b32 	%f2, %r53;
	abs.f32 	%f1, %f2;
	setp.lt.f32 	%p26, %f1, 0f4086232B;
	@%p26 bra 	$L__BB0_16;
	setp.gt.f64 	%p27, %fd16, 0d0000000000000000;
	mov.f64 	%fd58, 0d7FF0000000000000;
	sub.f64 	%fd59, %fd58, %fd16;
	selp.f64 	%fd66, 0d0000000000000000, %fd59, %p27;
	setp.geu.f32 	%p28, %f1, 0f40874800;
	@%p28 bra 	$L__BB0_16;
	shr.u32 	%r54, %r16, 31;
	add.s32 	%r55, %r16, %r54;
	shr.s32 	%r56, %r55, 1;
	shl.b32 	%r57, %r56, 20;
	add.s32 	%r58, %r18, %r57;
	mov.b64 	%fd60, {%r17, %r58};
	sub.s32 	%r59, %r16, %r56;
	shl.b32 	%r60, %r59, 20;
	add.s32 	%r61, %r60, 1072693248;
	mov.b32 	%r62, 0;
	mov.b64 	%fd61, {%r62, %r61};
	mul.f64 	%fd66, %fd61, %fd60;
$L__BB0_16:
	st.global.f64 	[%rd3], %fd66;
	setp.ne.s32 	%p29, %r68, 0;
	@%p29 bra 	$L__BB0_18;
	mad.lo.s32 	%r63, %r1, %r65, %r65;
	mul.wide.s32 	%rd9, %r63, 8;
	add.s64 	%rd10, %rd1, %rd9;
	ld.global.f64 	%fd62, [%rd10];
	add.f64 	%fd63, %fd62, 0d3F847AE147AE147B;
	st.global.f64 	[%rd10], %fd63;
$L__BB0_18:
	add.s32 	%r69, %r69, 1;
	setp.ne.s32 	%p30, %r69, 0;
	add.s32 	%r68, %r68, 1;
	add.s32 	%r67, %r67, 1;
	add.s32 	%r66, %r66, 16;
	@%p30 bra 	$L__BB0_3;
	ld.param.u32 	%r64, [_Z23device_compute_K_sharediiPdP2XY_param_0];
	add.s32 	%r65, %r65, %r64;
	setp.lt.s32 	%p31, %r65, %r1;
	@%p31 bra 	$L__BB0_2;
$L__BB0_20:
	ret;

}
	// .globl	_Z16device_compute_KiiPdP2XY
.visible .entry _Z16device_compute_KiiPdP2XY(
	.param .u32 _Z16device_compute_KiiPdP2XY_param_0,
	.param .u32 _Z16device_compute_KiiPdP2XY_param_1,
	.param .u64 .ptr .align 1 _Z16device_compute_KiiPdP2XY_param_2,
	.param .u64 .ptr .align 1 _Z16device_compute_KiiPdP2XY_param_3
)
{
	.reg .pred 	%p<32>;
	.reg .b32 	%r<62>;
	.reg .b32 	%f<3>;
	.reg .b64 	%rd<15>;
	.reg .b64 	%fd<67>;

	ld.param.u32 	%r24, [_Z16device_compute_KiiPdP2XY_param_1];
	ld.param.u64 	%rd8, [_Z16device_compute_KiiPdP2XY_param_2];
	ld.param.u64 	%rd9, [_Z16device_compute_KiiPdP2XY_param_3];
	cvta.to.global.u64 	%rd1, %rd8;
	cvta.to.global.u64 	%rd2, %rd9;
	mul.lo.s32 	%r1, %r24, %r24;
	st.global.u32 	[n], %r1;
	mov.u32 	%r58, %tid.x;
	setp.ge.u32 	%p2, %r58, %r1;
	@%p2 bra 	$L__BB1_20;
	mov.f64 	%fd19, 0d4000000000000000;
	{
	.reg .b32 %temp; 
	mov.b64 	{%temp, %r3}, %fd19;
	}
	and.b32  	%r4, %r3, 2146435072;
	setp.eq.s32 	%p3, %r4, 1062207488;
	setp.lt.s32 	%p4, %r3, 0;
	selp.b32 	%r5, 0, 2146435072, %p4;
	and.b32  	%r25, %r3, 2147483647;
	setp.ne.s32 	%p5, %r25, 1071644672;
	and.pred  	%p1, %p3, %p5;
	or.b32  	%r6, %r5, -2147483648;
	add.s64 	%rd3, %rd2, 8;
$L__BB1_2:
	neg.s32 	%r61, %r1;
	mul.wide.s32 	%rd10, %r58, 16;
	add.s64 	%rd4, %rd2, %rd10;
	mul.lo.s32 	%r59, %r1, %r58;
	neg.s32 	%r60, %r58;
	mov.u64 	%rd14, %rd3;
$L__BB1_3:
	setp.lt.s32 	%p6, %r3, 0;
	setp.eq.s32 	%p7, %r4, 1062207488;
	mul.wide.s32 	%rd11, %r59, 8;
	add.s64 	%rd6, %rd1, %rd11;
	ld.global.f64 	%fd20, [%rd4];
	ld.global.f64 	%fd21, [%rd14+-8];
	sub.f64 	%fd1, %fd20, %fd21;
	{
	.reg .b32 %temp; 
	mov.b64 	{%temp, %r14}, %fd1;
	}
	abs.f64 	%fd2, %fd1;
	{ // callseq 2, 0
	.param .b64 param0;
	st.param.f64 	[param0], %fd2;
	.param .b64 retval0;
	call.uni (retval0), 
	__internal_accurate_pow, 
	(
	param0
	);
	ld.param.f64 	%fd22, [retval0];
	} // callseq 2
	setp.lt.s32 	%p9, %r14, 0;
	neg.f64 	%fd24, %fd22;
	selp.f64 	%fd25, %fd24, %fd22, %p7;
	selp.f64 	%fd26, %fd25, %fd22, %p9;
	setp.eq.f64 	%p10, %fd1, 0d0000000000000000;
	selp.b32 	%r26, %r14, 0, %p7;
	or.b32  	%r27, %r26, 2146435072;
	selp.b32 	%r28, %r27, %r26, %p6;
	mov.b32 	%r29, 0;
	mov.b64 	%fd27, {%r29, %r28};
	selp.f64 	%fd64, %fd27, %fd26, %p10;
	add.f64 	%fd28, %fd1, 0d4000000000000000;
	{
	.reg .b32 %temp; 
	mov.b64 	{%temp, %r30}, %fd28;
	}
	and.b32  	%r31, %r30, 2146435072;
	setp.ne.s32 	%p11, %r31, 2146435072;
	@%p11 bra 	$L__BB1_8;
	setp.nan.f64 	%p12, %fd1, %fd1;
	@%p12 bra 	$L__BB1_7;
	setp.neu.f64 	%p13, %fd2, 0d7FF0000000000000;
	@%p13 bra 	$L__BB1_8;
	selp.b32 	%r32, %r6, %r5, %p1;
	selp.b32 	%r33, %r32, %r5, %p9;
	mov.b32 	%r34, 0;
	mov.b64 	%fd64, {%r34, %r33};
	bra.uni 	$L__BB1_8;
$L__BB1_7:
	mov.f64 	%fd29, 0d4000000000000000;
	add.rn.f64 	%fd64, %fd1, %fd29;
$L__BB1_8:
	setp.eq.f64 	%p18, %fd1, 0d3FF0000000000000;
	selp.f64 	%fd7, 0d3FF0000000000000, %fd64, %p18;
	ld.global.f64 	%fd30, [%rd4+8];
	ld.global.f64 	%fd31, [%rd14];
	sub.f64 	%fd8, %fd30, %fd31;
	{
	.reg .b32 %temp; 
	mov.b64 	{%temp, %r15}, %fd8;
	}
	abs.f64 	%fd9, %fd8;
	{ // callseq 3, 0
	.param .b64 param0;
	st.param.f64 	[param0], %fd9;
	.param .b64 retval0;
	call.uni (retval0), 
	__internal_accurate_pow, 
	(
	param0
	);
	ld.param.f64 	%fd32, [retval0];
	} // callseq 3
	setp.lt.s32 	%p19, %r15, 0;
	neg.f64 	%fd34, %fd32;
	selp.f64 	%fd35, %fd34, %fd32, %p7;
	selp.f64 	%fd36, %fd35, %fd32, %p19;
	setp.eq.f64 	%p20, %fd8, 0d0000000000000000;
	selp.b32 	%r35, %r15, 0, %p7;
	or.b32  	%r36, %r35, 2146435072;
	selp.b32 	%r37, %r36, %r35, %p6;
	mov.b32 	%r38, 0;
	mov.b64 	%fd37, {%r38, %r37};
	selp.f64 	%fd65, %fd37, %fd36, %p20;
	add.f64 	%fd38, %fd8, 0d4000000000000000;
	{
	.reg .b32 %temp; 
	mov.b64 	{%temp, %r39}, %fd38;
	}
	and.b32  	%r40, %r39, 2146435072;
	setp.ne.s32 	%p21, %r40, 2146435072;
	@%p21 bra 	$L__BB1_13;
	setp.nan.f64 	%p22, %fd8, %fd8;
	@%p22 bra 	$L__BB1_12;
	setp.neu.f64 	%p23, %fd9, 0d7FF0000000000000;
	@%p23 bra 	$L__BB1_13;
	selp.b32 	%r41, %r6, %r5, %p1;
	selp.b32 	%r42, %r41, %r5, %p19;
	mov.b32 	%r43, 0;
	mov.b64 	%fd65, {%r43, %r42};
	bra.uni 	$L__BB1_13;
$L__BB1_12:
	mov.f64 	%fd39, 0d4000000000000000;
	add.rn.f64 	%fd65, %fd8, %fd39;
$L__BB1_13:
	setp.eq.f64 	%p25, %fd8, 0d3FF0000000000000;
	selp.f64 	%fd40, 0d3FF0000000000000, %fd65, %p25;
	add.f64 	%fd14, %fd7, %fd40;
	neg.f64 	%fd41, %fd14;
	fma.rn.f64 	%fd42, %fd14, 0dBFF71547652B82FE, 0d4338000000000000;
	{
	.reg .b32 %temp; 
	mov.b64 	{%r16, %temp}, %fd42;
	}
	mov.f64 	%fd43, 0dC338000000000000;
	add.rn.f64 	%fd44, %fd42, %fd43;
	fma.rn.f64 	%fd45, %fd44, 0dBFE62E42FEFA39EF, %fd41;
	fma.rn.f64 	%fd46, %fd44, 0dBC7ABC9E3B39803F, %fd45;
	fma.rn.f64 	%fd47, %fd46, 0d3E5ADE1569CE2BDF, 0d3E928AF3FCA213EA;
	fma.rn.f64 	%fd48, %fd47, %fd46, 0d3EC71DEE62401315;
	fma.rn.f64 	%fd49, %fd48, %fd46, 0d3EFA01997C89EB71;
	fma.rn.f64 	%fd50, %fd49, %fd46, 0d3F2A01A014761F65;
	fma.rn.f64 	%fd51, %fd50, %fd46, 0d3F56C16C1852B7AF;
	fma.rn.f64 	%fd52, %fd51, %fd46, 0d3F81111111122322;
	fma.rn.f64 	%fd53, %fd52, %fd46, 0d3FA55555555502A1;
	fma.rn.f64 	%fd54, %fd53, %fd46, 0d3FC5555555555511;
	fma.rn.f64 	%fd55, %fd54, %fd46, 0d3FE000000000000B;
	fma.rn.f64 	%fd56, %fd55, %fd46, 0d3FF0000000000000;
	fma.rn.f64 	%fd57, %fd56, %fd46, 0d3FF0000000000000;
	{
	.reg .b32 %temp; 
	mov.b64 	{%r17, %temp}, %fd57;
	}
	{
	.reg .b32 %temp; 
	mov.b64 	{%temp, %r18}, %fd57;
	}
	shl.b32 	%r44, %r16, 20;
	add.s32 	%r45, %r44, %r18;
	mov.b64 	%fd66, {%r17, %r45};
	{
	.reg .b32 %temp; 
	mov.b64 	{%temp, %r46}, %fd41;
	}
	mov.b32 	%f2, %r46;
	abs.f32 	%f1, %f2;
	setp.lt.f32 	%p26, %f1, 0f4086232B;
	@%p26 bra 	$L__BB1_16;
	setp.gt.f64 	%p27, %fd14, 0d0000000000000000;
	mov.f64 	%fd58, 0d7FF0000000000000;
	sub.f64 	%fd59, %fd58, %fd14;
	selp.f64 	%fd66, 0d0000000000000000, %fd59, %p27;
	setp.geu.f32 	%p28, %f1, 0f40874800;
	@%p28 bra 	$L__BB1_16;
	shr.u32 	%r47, %r16, 31;
	add.s32 	%r48, %r16, %r47;
	shr.s32 	%r49, %r48, 1;
	shl.b32 	%r50, %r49, 20;
	add.s32 	%r51, %r18, %r50;
	mov.b64 	%fd60, {%r17, %r51};
	sub.s32 	%r52, %r16, %r49;
	shl.b32 	%r53, %r52, 20;
	add.s32 	%r54, %r53, 1072693248;
	mov.b32 	%r55, 0;
	mov.b64 	%fd61, {%r55, %r54};
	mul.f64 	%fd66, %fd61, %fd60;
$L__BB1_16:
	st.global.f64 	[%rd6], %fd66;
	setp.ne.s32 	%p29, %r60, 0;
	@%p29 bra 	$L__BB1_18;
	mad.lo.s32 	%r56, %r1, %r58, %r58;
	mul.wide.s32 	%rd12, %r56, 8;
	add.s64 	%rd13, %rd1, %rd12;
	ld.global.f64 	%fd62, [%rd13];
	add.f64 	%fd63, %fd62, 0d3F847AE147AE147B;
	st.global.f64 	[%rd13], %fd63;
$L__BB1_18:
	add.s32 	%r61, %r61, 1;
	setp.ne.s32 	%p30, %r61, 0;
	add.s32 	%r60, %r60, 1;
	add.s32 	%r59, %r59, 1;
	add.s64 	%rd14, %rd14, 16;
	@%p30 bra 	$L__BB1_3;
	ld.param.u32 	%r57, [_Z16device_compute_KiiPdP2XY_param_0];
	add.s32 	%r58, %r58, %r57;
	setp.lt.s32 	%p31, %r58, %r1;
	@%p31 bra 	$L__BB1_2;
$L__BB1_20:
	ret;

}
	// .globl	_Z19device_run_choleskyPdiii
.visible .entry _Z19device_run_choleskyPdiii(
	.param .u64 .ptr .align 1 _Z19device_run_choleskyPdiii_param_0,
	.param .u32 _Z19device_run_choleskyPdiii_param_1,
	.param .u32 _Z19device_run_choleskyPdiii_param_2,
	.param .u32 _Z19device_run_choleskyPdiii_param_3
)
{
	.reg .pred 	%p<43>;
	.reg .b16 	%rs<29>;
	.reg .b32 	%r<160>;
	.reg .b64 	%rd<128>;
	.reg .b64 	%fd<115>;

	ld.param.u64 	%rd11, [_Z19device_run_choleskyPdiii_param_0];
	ld.param.u32 	%r64, [_Z19device_run_choleskyPdiii_param_2];
	ld.param.u32 	%r65, [_Z19device_run_choleskyPdiii_param_3];
	cvta.to.global.u64 	%rd1, %rd11;
	mov.u32 	%r1, %tid.x;
	setp.eq.s32 	%p1, %r64, 0;
	@%p1 bra 	$L__BB2_24;
	mul.lo.s32 	%r2, %r65, %r1;
	add.s32 	%r141, %r2, %r65;
	add.s32 	%r4, %r64, -2;
	cvt.u16.u32 	%rs1, %r64;
	mov.b32 	%r142, 0;
	mov.b16 	%rs25, 0;
	mov.u16 	%rs26, %rs25;
$L__BB2_2:
	setp.ne.s32 	%p2, %r1, 0;
	not.b32 	%r7, %r142;
	add.s32 	%r8, %r64, %r7;
	@%p2 bra 	$L__BB2_17;
	mul.lo.s32 	%r9, %r142, %r64;
	add.s32 	%r67, %r9, %r142;
	mul.wide.u32 	%rd12, %r67, 8;
	add.s64 	%rd2, %rd1, %rd12;
	ld.global.f64 	%fd1, [%rd2];
	sqrt.rn.f64 	%fd2, %fd1;
	st.global.f64 	[%rd2], %fd2;
	add.s32 	%r144, %r142, 1;
	setp.ge.u32 	%p3, %r144, %r64;
	@%p3 bra 	$L__BB2_17;
	sub.s32 	%r68, %r4, %r142;
	setp.lt.u32 	%p4, %r68, 15;
	@%p4 bra 	$L__BB2_7;
	and.b32  	%r11, %r8, -16;
$L__BB2_6:
	.pragma "nounroll";
	add.s32 	%r69, %r144, %r9;
	mul.wide.u32 	%rd13, %r69, 8;
	add.s64 	%rd14, %rd1, %rd13;
	ld.global.f64 	%fd3, [%rd14];
	ld.global.f64 	%fd4, [%rd2];
	div.rn.f64 	%fd5, %fd3, %fd4;
	st.global.f64 	[%rd14], %fd5;
	add.s32 	%r70, %r69, 1;
	mul.wide.u32 	%rd15, %r70, 8;
	add.s64 	%rd16, %rd1, %rd15;
	ld.global.f64 	%fd6, [%rd16];
	ld.global.f64 	%fd7, [%rd2];
	div.rn.f64 	%fd8, %fd6, %fd7;
	st.global.f64 	[%rd16], %fd8;
	add.s32 	%r71, %r69, 2;
	mul.wide.u32 	%rd17, %r71, 8;
	add.s64 	%rd18, %rd1, %rd17;
	ld.global.f64 	%fd9, [%rd18];
	ld.global.f64 	%fd10, [%rd2];
	div.rn.f64 	%fd11, %fd9, %fd10;
	st.global.f64 	[%rd18], %fd11;
	add.s32 	%r72, %r69, 3;
	mul.wide.u32 	%rd19, %r72, 8;
	add.s64 	%rd20, %rd1, %rd19;
	ld.global.f64 	%fd12, [%rd20];
	ld.global.f64 	%fd13, [%rd2];
	div.rn.f64 	%fd14, %fd12, %fd13;
	st.global.f64 	[%rd20], %fd14;
	add.s32 	%r73, %r69, 4;
	mul.wide.u32 	%rd21, %r73, 8;
	add.s64 	%rd22, %rd1, %rd21;
	ld.global.f64 	%fd15, [%rd22];
	ld.global.f64 	%fd16, [%rd2];
	div.rn.f64 	%fd17, %fd15, %fd16;
	st.global.f64 	[%rd22], %fd17;
	add.s32 	%r74, %r69, 5;
	mul.wide.u32 	%rd23, %r74, 8;
	add.s64 	%rd24, %rd1, %rd23;
	ld.global.f64 	%fd18, [%rd24];
	ld.global.f64 	%fd19, [%rd2];
	div.rn.f64 	%fd20, %fd18, %fd19;
	st.global.f64 	[%rd24], %fd20;
	add.s32 	%r75, %r69, 6;
	mul.wide.u32 	%rd25, %r75, 8;
	add.s64 	%rd26, %rd1, %rd25;
	ld.global.f64 	%fd21, [%rd26];
	ld.global.f64 	%fd22, [%rd2];
	div.rn.f64 	%fd23, %fd21, %fd22;
	st.global.f64 	[%rd26], %fd23;
	add.s32 	%r76, %r69, 7;
	mul.wide.u32 	%rd27, %r76, 8;
	add.s64 	%rd28, %rd1, %rd27;
	ld.global.f64 	%fd24, [%rd28];
	ld.global.f64 	%fd25, [%rd2];
	div.rn.f64 	%fd26, %fd24, %fd25;
	st.global.f64 	[%rd28], %fd26;
	add.s32 	%r77, %r69, 8;
	mul.wide.u32 	%rd29, %r77, 8;
	add.s64 	%rd30, %rd1, %rd29;
	ld.global.f64 	%fd27, [%rd30];
	ld.global.f64 	%fd28, [%rd2];
	div.rn.f64 	%fd29, %fd27, %fd28;
	st.global.f64 	[%rd30], %fd29;
	add.s32 	%r78, %r69, 9;
	mul.wide.u32 	%rd31, %r78, 8;
	add.s64 	%rd32, %rd1, %rd31;
	ld.global.f64 	%fd30, [%rd32];
	ld.global.f64 	%fd31, [%rd2];
	div.rn.f64 	%fd32, %fd30, %fd31;
	st.global.f64 	[%rd32], %fd32;
	add.s32 	%r79, %r69, 10;
	mul.wide.u32 	%rd33, %r79, 8;
	add.s64 	%rd34, %rd1, %rd33;
	ld.global.f64 	%fd33, [%rd34];
	ld.global.f64 	%fd34, [%rd2];
	div.rn.f64 	%fd35, %fd33, %fd34;
	st.global.f64 	[%rd34], %fd35;
	add.s32 	%r80, %r69, 11;
	mul.wide.u32 	%rd35, %r80, 8;
	add.s64 	%rd36, %rd1, %rd35;
	ld.global.f64 	%fd36, [%rd36];
	ld.global.f64 	%fd37, [%rd2];
	div.rn.f64 	%fd38, %fd36, %fd37;
	st.global.f64 	[%rd36], %fd38;
	add.s32 	%r81, %r69, 12;
	mul.wide.u32 	%rd37, %r81, 8;
	add.s64 	%rd38, %rd1, %rd37;
	ld.global.f64 	%fd39, [%rd38];
	ld.global.f64 	%fd40, [%rd2];
	div.rn.f64 	%fd41, %fd39, %fd40;
	st.global.f64 	[%rd38], %fd41;
	add.s32 	%r82, %r69, 13;
	mul.wide.u32 	%rd39, %r82, 8;
	add.s64 	%rd40, %rd1, %rd39;
	ld.global.f64 	%fd42, [%rd40];
	ld.global.f64 	%fd43, [%rd2];
	div.rn.f64 	%fd44, %fd42, %fd43;
	st.global.f64 	[%rd40], %fd44;
	add.s32 	%r83, %r69, 14;
	mul.wide.u32 	%rd41, %r83, 8;
	add.s64 	%rd42, %rd1, %rd41;
	ld.global.f64 	%fd45, [%rd42];
	ld.global.f64 	%fd46, [%rd2];
	div.rn.f64 	%fd47, %fd45, %fd46;
	st.global.f64 	[%rd42], %fd47;
	add.s32 	%r84, %r69, 15;
	mul.wide.u32 	%rd43, %r84, 8;
	add.s64 	%rd44, %rd1, %rd43;
	ld.global.f64 	%fd48, [%rd44];
	ld.global.f64 	%fd49, [%rd2];
	div.rn.f64 	%fd50, %fd48, %fd49;
	st.global.f64 	[%rd44], %fd50;
	add.s32 	%r144, %r144, 16;
	add.s32 	%r85, %r144, %r7;
	setp.ne.s32 	%p5, %r85, %r11;
	@%p5 bra 	$L__BB2_6;
$L__BB2_7:
	and.b32  	%r86, %r8, 15;
	setp.eq.s32 	%p6, %r86, 0;
	@%p6 bra 	$L__BB2_17;
	not.b16 	%rs16, %rs26;
	add.s16 	%rs17, %rs16, %rs1;
	cvt.u32.u16 	%r87, %rs17;
	and.b32  	%r15, %r87, 15;
	add.s32 	%r88, %r15, -1;
	setp.lt.u32 	%p7, %r88, 7;
	@%p7 bra 	$L__BB2_10;
	add.s32 	%r89, %r144, %r9;
	mul.wide.u32 	%rd45, %r89, 8;
	add.s64 	%rd46, %rd1, %rd45;
	ld.global.f64 	%fd51, [%rd46];
	ld.global.f64 	%fd52, [%rd2];
	div.rn.f64 	%fd53, %fd51, %fd52;
	st.global.f64 	[%rd46], %fd53;
	add.s32 	%r90, %r89, 1;
	mul.wide.u32 	%rd47, %r90, 8;
	add.s64 	%rd48, %rd1, %rd47;
	ld.global.f64 	%fd54, [%rd48];
	ld.global.f64 	%fd55, [%rd2];
	div.rn.f64 	%fd56, %fd54, %fd55;
	st.global.f64 	[%rd48], %fd56;
	add.s32 	%r91, %r89, 2;
	mul.wide.u32 	%rd49, %r91, 8;
	add.s64 	%rd50, %rd1, %rd49;
	ld.global.f64 	%fd57, [%rd50];
	ld.global.f64 	%fd58, [%rd2];
	div.rn.f64 	%fd59, %fd57, %fd58;
	st.global.f64 	[%rd50], %fd59;
	add.s32 	%r92, %r89, 3;
	mul.wide.u32 	%rd51, %r92, 8;
	add.s64 	%rd52, %rd1, %rd51;
	ld.global.f64 	%fd60, [%rd52];
	ld.global.f64 	%fd61, [%rd2];
	div.rn.f64 	%fd62, %fd60, %fd61;
	st.global.f64 	[%rd52], %fd62;
	add.s32 	%r93, %r89, 4;
	mul.wide.u32 	%rd53, %r93, 8;
	add.s64 	%rd54, %rd1, %rd53;
	ld.global.f64 	%fd63, [%rd54];
	ld.global.f64 	%fd64, [%rd2];
	div.rn.f64 	%fd65, %fd63, %fd64;
	st.global.f64 	[%rd54], %fd65;
	add.s32 	%r94, %r89, 5;
	mul.wide.u32 	%rd55, %r94, 8;
	add.s64 	%rd56, %rd1, %rd55;
	ld.global.f64 	%fd66, [%rd56];
	ld.global.f64 	%fd67, [%rd2];
	div.rn.f64 	%fd68, %fd66, %fd67;
	st.global.f64 	[%rd56], %fd68;
	add.s32 	%r95, %r89, 6;
	mul.wide.u32 	%rd57, %r95, 8;
	add.s64 	%rd58, %rd1, %rd57;
	ld.global.f64 	%fd69, [%rd58];
	ld.global.f64 	%fd70, [%rd2];
	div.rn.f64 	%fd71, %fd69, %fd70;
	st.global.f64 	[%rd58], %fd71;
	add.s32 	%r96, %r89, 7;
	mul.wide.u32 	%rd59, %r96, 8;
	add.s64 	%rd60, %rd1, %rd59;
	ld.global.f64 	%fd72, [%rd60];
	ld.global.f64 	%fd73, [%rd2];
	div.rn.f64 	%fd74, %fd72, %fd73;
	st.global.f64 	[%rd60], %fd74;
	add.s32 	%r144, %r144, 8;
$L__BB2_10:
	and.b32  	%r97, %r15, 7;
	setp.eq.s32 	%p8, %r97, 0;
	@%p8 bra 	$L__BB2_17;
	not.b16 	%rs18, %rs25;
	add.s16 	%rs19, %rs18, %rs1;
	cvt.u32.u16 	%r98, %rs19;
	and.b32  	%r99, %r98, 7;
	and.b32  	%r18, %r98, 3;
	add.s32 	%r100, %r99, -1;
	setp.lt.u32 	%p9, %r100, 3;
	@%p9 bra 	$L__BB2_13;
	add.s32 	%r101, %r144, %r9;
	mul.wide.u32 	%rd61, %r101, 8;
	add.s64 	%rd62, %rd1, %rd61;
	ld.global.f64 	%fd75, [%rd62];
	ld.global.f64 	%fd76, [%rd2];
	div.rn.f64 	%fd77, %fd75, %fd76;
	st.global.f64 	[%rd62], %fd77;
	add.s32 	%r102, %r101, 1;
	mul.wide.u32 	%rd63, %r102, 8;
	add.s64 	%rd64, %rd1, %rd63;
	ld.global.f64 	%fd78, [%rd64];
	ld.global.f64 	%fd79, [%rd2];
	div.rn.f64 	%fd80, %fd78, %fd79;
	st.global.f64 	[%rd64], %fd80;
	add.s32 	%r103, %r101, 2;
	mul.wide.u32 	%rd65, %r103, 8;
	add.s64 	%rd66, %rd1, %rd65;
	ld.global.f64 	%fd81, [%rd66];
	ld.global.f64 	%fd82, [%rd2];
	div.rn.f64 	%fd83, %fd81, %fd82;
	st.global.f64 	[%rd66], %fd83;
	add.s32 	%r104, %r101, 3;
	mul.wide.u32 	%rd67, %r104, 8;
	add.s64 	%rd68, %rd1, %rd67;
	ld.global.f64 	%fd84, [%rd68];
	ld.global.f64 	%fd85, [%rd2];
	div.rn.f64 	%fd86, %fd84, %fd85;
	st.global.f64 	[%rd68], %fd86;
	add.s32 	%r144, %r144, 4;
$L__BB2_13:
	setp.eq.s32 	%p10, %r18, 0;
	@%p10 bra 	$L__BB2_17;
	add.s32 	%r21, %r144, %r9;
	mul.wide.u32 	%rd69, %r21, 8;
	add.s64 	%rd70, %rd1, %rd69;
	ld.global.f64 	%fd87, [%rd70];
	ld.global.f64 	%fd88, [%rd2];
	div.rn.f64 	%fd89, %fd87, %fd88;
	st.global.f64 	[%rd70], %fd89;
	setp.eq.s32 	%p11, %r18, 1;
	@%p11 bra 	$L__BB2_17;
	add.s32 	%r105, %r21, 1;
	mul.wide.u32 	%rd71, %r105, 8;
	add.s64 	%rd72, %rd1, %rd71;
	ld.global.f64 	%fd90, [%rd72];
	ld.global.f64 	%fd91, [%rd2];
	div.rn.f64 	%fd92, %fd90, %fd91;
	st.global.f64 	[%rd72], %fd92;
	setp.eq.s32 	%p12, %r18, 2;
	@%p12 bra 	$L__BB2_17;
	add.s32 	%r106, %r21, 2;
	mul.wide.u32 	%rd73, %r106, 8;
	add.s64 	%rd74, %rd1, %rd73;
	ld.global.f64 	%fd93, [%rd74];
	ld.global.f64 	%fd94, [%rd2];
	div.rn.f64 	%fd95, %fd93, %fd94;
	st.global.f64 	[%rd74], %fd95;
$L__BB2_17:
	bar.sync 	0;
	add.s32 	%r22, %r142, 1;
	add.s32 	%r147, %r22, %r2;
	add.s32 	%r107, %r147, %r65;
	setp.ge.u32 	%p13, %r147, %r107;
	@%p13 bra 	$L__BB2_23;
	mul.lo.s32 	%r24, %r142, %r64;
$L__BB2_19:
	setp.ge.u32 	%p14, %r147, %r64;
	@%p14 bra 	$L__BB2_22;
	add.s32 	%r108, %r147, %r24;
	mul.wide.u32 	%rd75, %r108, 8;
	add.s64 	%rd3, %rd1, %rd75;
	mul.lo.s32 	%r26, %r147, %r64;
	mov.u32 	%r148, %r147;
$L__BB2_21:
	ld.global.f64 	%fd96, [%rd3];
	add.s32 	%r109, %r148, %r24;
	mul.wide.u32 	%rd76, %r109, 8;
	add.s64 	%rd77, %rd1, %rd76;
	ld.global.f64 	%fd97, [%rd77];
	mul.f64 	%fd98, %fd96, %fd97;
	add.s32 	%r110, %r148, %r26;
	mul.wide.u32 	%rd78, %r110, 8;
	add.s64 	%rd79, %rd1, %rd78;
	ld.global.f64 	%fd99, [%rd79];
	sub.f64 	%fd100, %fd99, %fd98;
	st.global.f64 	[%rd79], %fd100;
	add.s32 	%r148, %r148, 1;
	setp.lt.u32 	%p15, %r148, %r64;
	@%p15 bra 	$L__BB2_21;
$L__BB2_22:
	add.s32 	%r29, %r147, 1;
	setp.ne.s32 	%p16, %r147, %r141;
	mov.u32 	%r147, %r29;
	@%p16 bra 	$L__BB2_19;
$L__BB2_23:
	bar.sync 	0;
	setp.ne.s32 	%p17, %r22, %r64;
	add.s16 	%rs26, %rs26, 1;
	add.s16 	%rs25, %rs25, 1;
	add.s32 	%r141, %r141, 1;
	mov.u32 	%r142, %r22;
	@%p17 bra 	$L__BB2_2;
$L__BB2_24:
	bar.sync 	0;
	mul.lo.s32 	%r156, %r65, %r1;
	add.s32 	%r32, %r156, %r65;
	setp.ge.u32 	%p18, %r156, %r32;
	@%p18 bra 	$L__BB2_62;
	add.s32 	%r33, %r156, -1;
	cvt.u16.u32 	%rs7, %r156;
	mov.b32 	%r149, 0;
	mov.b16 	%rs27, 0;
	mov.u16 	%rs28, %rs27;
	mov.u32 	%r150, %r156;
$L__BB2_26:
	setp.eq.s32 	%p19, %r150, 0;
	@%p19 bra 	$L__BB2_38;
	mul.lo.s32 	%r36, %r150, %r64;
	add.s32 	%r113, %r33, %r149;
	setp.lt.u32 	%p20, %r113, 7;
	mov.b32 	%r152, 0;
	@%p20 bra 	$L__BB2_30;
	and.b32  	%r152, %r150, -8;
	mov.b32 	%r151, 0;
$L__BB2_29:
	.pragma "nounroll";
	add.s32 	%r115, %r151, %r36;
	mul.wide.u32 	%rd80, %r115, 8;
	add.s64 	%rd81, %rd1, %rd80;
	mov.b64 	%rd82, 0;
	st.global.u64 	[%rd81], %rd82;
	add.s32 	%r116, %r115, 1;
	mul.wide.u32 	%rd83, %r116, 8;
	add.s64 	%rd84, %rd1, %rd83;
	st.global.u64 	[%rd84], %rd82;
	add.s32 	%r117, %r115, 2;
	mul.wide.u32 	%rd85, %r117, 8;
	add.s64 	%rd86, %rd1, %rd85;
	st.global.u64 	[%rd86], %rd82;
	add.s32 	%r118, %r115, 3;
	mul.wide.u32 	%rd87, %r118, 8;
	add.s64 	%rd88, %rd1, %rd87;
	st.global.u64 	[%rd88], %rd82;
	add.s32 	%r119, %r115, 4;
	mul.wide.u32 	%rd89, %r119, 8;
	add.s64 	%rd90, %rd1, %rd89;
	st.global.u64 	[%rd90], %rd82;
	add.s32 	%r120, %r115, 5;
	mul.wide.u32 	%rd91, %r120, 8;
	add.s64 	%rd92, %rd1, %rd91;
	st.global.u64 	[%rd92], %rd82;
	add.s32 	%r121, %r115, 6;
	mul.wide.u32 	%rd93, %r121, 8;
	add.s64 	%rd94, %rd1, %rd93;
	st.global.u64 	[%rd94], %rd82;
	add.s32 	%r122, %r115, 7;
	mul.wide.u32 	%rd95, %r122, 8;
	add.s64 	%rd96, %rd1, %rd95;
	st.global.u64 	[%rd96], %rd82;
	add.s32 	%r151, %r151, 8;
	setp.ne.s32 	%p21, %r151, %r152;
	@%p21 bra 	$L__BB2_29;
$L__BB2_30:
	and.b32  	%r123, %r150, 7;
	setp.eq.s32 	%p22, %r123, 0;
	@%p22 bra 	$L__BB2_38;
	add.s16 	%rs22, %rs28, %rs7;
	cvt.u32.u16 	%r124, %rs22;
	and.b32  	%r41, %r124, 7;
	add.s32 	%r125, %r41, -1;
	setp.lt.u32 	%p23, %r125, 3;
	@%p23 bra 	$L__BB2_33;
	add.s32 	%r126, %r152, %r36;
	mul.wide.u32 	%rd97, %r126, 8;
	add.s64 	%rd98, %rd1, %rd97;
	mov.b64 	%rd99, 0;
	st.global.u64 	[%rd98], %rd99;
	add.s32 	%r127, %r126, 1;
	mul.wide.u32 	%rd100, %r127, 8;
	add.s64 	%rd101, %rd1, %rd100;
	st.global.u64 	[%rd101], %rd99;
	add.s32 	%r128, %r126, 2;
	mul.wide.u32 	%rd102, %r128, 8;
	add.s64 	%rd103, %rd1, %rd102;
	st.global.u64 	[%rd103], %rd99;
	add.s32 	%r129, %r126, 3;
	mul.wide.u32 	%rd104, %r129, 8;
	add.s64 	%rd105, %rd1, %rd104;
	st.global.u64 	[%rd105], %rd99;
	add.s32 	%r152, %r152, 4;
$L__BB2_33:
	and.b32  	%r130, %r41, 3;
	setp.eq.s32 	%p24, %r130, 0;
	@%p24 bra 	$L__BB2_38;
	add.s16 	%rs11, %rs27, %rs7;
	and.b16  	%rs23, %rs11, 3;
	setp.eq.s16 	%p25, %rs23, 1;
	@%p25 bra 	$L__BB2_36;
	add.s32 	%r131, %r152, %r36;
	mul.wide.u32 	%rd106, %r131, 8;
	add.s64 	%rd107, %rd1, %rd106;
	mov.b64 	%rd108, 0;
	st.global.u64 	[%rd107], %rd108;
	add.s32 	%r132, %r131, 1;
	mul.wide.u32 	%rd109, %r132, 8;
	add.s64 	%rd110, %rd1, %rd109;
	st.global.u64 	[%rd110], %rd108;
	add.s32 	%r152, %r152, 2;
$L__BB2_36:
	and.b16  	%rs24, %rs11, 1;
	setp.eq.b16 	%p26, %rs24, 1;
	not.pred 	%p27, %p26;
	@%p27 bra 	$L__BB2_38;
	add.s32 	%r133, %r152, %r36;
	mul.wide.u32 	%rd111, %r133, 8;
	add.s64 	%rd112, %rd1, %rd111;
	mov.b64 	%rd113, 0;
	st.global.u64 	[%rd112], %rd113;
$L__BB2_38:
	add.s32 	%r150, %r150, 1;
	setp.eq.s32 	%p28, %r150, %r32;
	add.s32 	%r149, %r149, 1;
	add.s16 	%rs28, %rs28, 1;
	add.s16 	%rs27, %rs27, 1;
	@%p28 bra 	$L__BB2_39;
	bra.uni 	$L__BB2_26;
$L__BB2_39:
	mov.b32 	%r155, 0;
$L__BB2_40:
	setp.eq.s32 	%p29, %r156, 0;
	@%p29 bra 	$L__BB2_61;
	mul.lo.s32 	%r50, %r156, %r64;
	and.b32  	%r51, %r156, 3;
	add.s32 	%r136, %r33, %r155;
	setp.lt.u32 	%p30, %r136, 3;
	mov.b32 	%r159, 0;
	@%p30 bra 	$L__BB2_52;
	and.b32  	%r159, %r156, -4;
	neg.s32 	%r158, %r159;
	add.s32 	%r157, %r50, 3;
$L__BB2_43:
	add.s32 	%r57, %r157, -2;
	add.s32 	%r137, %r157, -3;
	mul.wide.u32 	%rd114, %r137, 8;
	add.s64 	%rd4, %rd1, %rd114;
	ld.global.f64 	%fd101, [%rd4];
	abs.f64 	%fd102, %fd101;
	setp.neu.f64 	%p31, %fd102, 0d7FF0000000000000;
	@%p31 bra 	$L__BB2_45;
	mov.b64 	%rd115, 0;
	st.global.u64 	[%rd4], %rd115;
$L__BB2_45:
	mul.wide.u32 	%rd116, %r57, 8;
	add.s64 	%rd5, %rd1, %rd116;
	ld.global.f64 	%fd103, [%rd5];
	abs.f64 	%fd104, %fd103;
	setp.neu.f64 	%p32, %fd104, 0d7FF0000000000000;
	@%p32 bra 	$L__BB2_47;
	mov.b64 	%rd117, 0;
	st.global.u64 	[%rd5], %rd117;
$L__BB2_47:
	add.s32 	%r138, %r57, 1;
	mul.wide.u32 	%rd118, %r138, 8;
	add.s64 	%rd6, %rd1, %rd118;
	ld.global.f64 	%fd105, [%rd6];
	abs.f64 	%fd106, %fd105;
	setp.neu.f64 	%p33, %fd106, 0d7FF0000000000000;
	@%p33 bra 	$L__BB2_49;
	mov.b64 	%rd119, 0;
	st.global.u64 	[%rd6], %rd119;
$L__BB2_49:
	mul.wide.u32 	%rd120, %r157, 8;
	add.s64 	%rd7, %rd1, %rd120;
	ld.global.f64 	%fd107, [%rd7];
	abs.f64 	%fd108, %fd107;
	setp.neu.f64 	%p34, %fd108, 0d7FF0000000000000;
	@%p34 bra 	$L__BB2_51;
	mov.b64 	%rd121, 0;
	st.global.u64 	[%rd7], %rd121;
$L__BB2_51:
	add.s32 	%r158, %r158, 4;
	add.s32 	%r157, %r157, 4;
	setp.ne.s32 	%p35, %r158, 0;
	@%p35 bra 	$L__BB2_43;
$L__BB2_52:
	setp.eq.s32 	%p36, %r51, 0;
	@%p36 bra 	$L__BB2_61;
	add.s32 	%r61, %r159, %r50;
	mul.wide.u32 	%rd122, %r61, 8;
	add.s64 	%rd8, %rd1, %rd122;
	ld.global.f64 	%fd109, [%rd8];
	abs.f64 	%fd110, %fd109;
	setp.neu.f64 	%p37, %fd110, 0d7FF0000000000000;
	@%p37 bra 	$L__BB2_55;
	mov.b64 	%rd123, 0;
	st.global.u64 	[%rd8], %rd123;
$L__BB2_55:
	setp.eq.s32 	%p38, %r51, 1;
	@%p38 bra 	$L__BB2_61;
	add.s32 	%r139, %r61, 1;
	mul.wide.u32 	%rd124, %r139, 8;
	add.s64 	%rd9, %rd1, %rd124;
	ld.global.f64 	%fd111, [%rd9];
	abs.f64 	%fd112, %fd111;
	setp.neu.f64 	%p39, %fd112, 0d7FF0000000000000;
	@%p39 bra 	$L__BB2_58;
	mov.b64 	%rd125, 0;
	st.global.u64 	[%rd9], %rd125;
$L__BB2_58:
	setp.eq.s32 	%p40, %r51, 2;
	@%p40 bra 	$L__BB2_61;
	add.s32 	%r140, %r61, 2;
	mul.wide.u32 	%rd126, %r140, 8;
	add.s64 	%rd10, %rd1, %rd126;
	ld.global.f64 	%fd113, [%rd10];
	abs.f64 	%fd114, %fd113;
	setp.neu.f64 	%p41, %fd114, 0d7FF0000000000000;
	@%p41 bra 	$L__BB2_61;
	mov.b64 	%rd127, 0;
	st.global.u64 	[%rd10], %rd127;
$L__BB2_61:
	add.s32 	%r156, %r156, 1;
	setp.ne.s32 	%p42, %r156, %r32;
	add.s32 	%r155, %r155, 1;
	@%p42 bra 	$L__BB2_40;
$L__BB2_62:
	ret;

}
	// .globl	_Z15device_run_choliPdS_S_
.visible .entry _Z15device_run_choliPdS_S_(
	.param .u32 _Z15device_run_choliPdS_S__param_0,
	.param .u64 .ptr .align 1 _Z15device_run_choliPdS_S__param_1,
	.param .u64 .ptr .align 1 _Z15device_run_choliPdS_S__param_2,
	.param .u64 .ptr .align 1 _Z15device_run_choliPdS_S__param_3
)
{
	.reg .pred 	%p<48>;
	.reg .b32 	%r<99>;
	.reg .b64 	%rd<44>;
	.reg .b64 	%fd<203>;

	ld.param.u32 	%r54, [_Z15device_run_choliPdS_S__param_0];
	ld.param.u64 	%rd7, [_Z15device_run_choliPdS_S__param_1];
	ld.param.u64 	%rd8, [_Z15device_run_choliPdS_S__param_2];
	ld.param.u64 	%rd9, [_Z15device_run_choliPdS_S__param_3];
	cvta.to.global.u64 	%rd1, %rd7;
	cvta.to.global.u64 	%rd2, %rd9;
	cvta.to.global.u64 	%rd3, %rd8;
	ld.global.u32 	%r98, [n];
	setp.lt.s32 	%p2, %r98, 1;
	@%p2 bra 	$L__BB3_55;
	mov.u32 	%r2, %tid.x;
	mul.wide.u32 	%rd10, %r2, 8;
	add.s64 	%rd4, %rd2, %rd10;
	mov.f64 	%fd43, 0d4000000000000000;
	{
	.reg .b32 %temp; 
	mov.b64 	{%temp, %r3}, %fd43;
	}
	and.b32  	%r4, %r3, 2146435072;
	setp.eq.s32 	%p3, %r4, 1062207488;
	setp.lt.s32 	%p4, %r3, 0;
	selp.b32 	%r5, 0, 2146435072, %p4;
	and.b32  	%r56, %r3, 2147483647;
	setp.ne.s32 	%p5, %r56, 1071644672;
	and.pred  	%p1, %p3, %p5;
	or.b32  	%r6, %r5, -2147483648;
	mov.b32 	%r83, 0;
	selp.b32 	%r73, %r6, %r5, %p1;
$L__BB3_2:
	setp.lt.s32 	%p6, %r98, 1;
	@%p6 bra 	$L__BB3_54;
	min.s32 	%r9, %r54, %r83;
	mov.b32 	%r85, 0;
$L__BB3_4:
	setp.ne.s32 	%p7, %r85, %r83;
	@%p7 bra 	$L__BB3_30;
	setp.ge.u32 	%p23, %r2, %r83;
	mov.b64 	%rd31, 0;
	st.global.u64 	[%rd4], %rd31;
	@%p23 bra 	$L__BB3_13;
	mul.lo.s32 	%r12, %r98, %r83;
	mov.f64 	%fd182, 0d0000000000000000;
	mov.u32 	%r86, %r2;
$L__BB3_7:
	setp.lt.s32 	%p24, %r3, 0;
	setp.eq.s32 	%p25, %r4, 1062207488;
	add.s32 	%r66, %r12, %r86;
	mul.wide.s32 	%rd32, %r66, 8;
	add.s64 	%rd33, %rd3, %rd32;
	ld.global.f64 	%fd2, [%rd33];
	{
	.reg .b32 %temp; 
	mov.b64 	{%temp, %r14}, %fd2;
	}
	abs.f64 	%fd3, %fd2;
	{ // callseq 4, 0
	.param .b64 param0;
	st.param.f64 	[param0], %fd3;
	.param .b64 retval0;
	call.uni (retval0), 
	__internal_accurate_pow, 
	(
	param0
	);
	ld.param.f64 	%fd111, [retval0];
	} // callseq 4
	setp.lt.s32 	%p27, %r14, 0;
	neg.f64 	%fd113, %fd111;
	selp.f64 	%fd114, %fd113, %fd111, %p25;
	selp.f64 	%fd115, %fd114, %fd111, %p27;
	setp.eq.f64 	%p28, %fd2, 0d0000000000000000;
	selp.b32 	%r67, %r14, 0, %p25;
	or.b32  	%r68, %r67, 2146435072;
	selp.b32 	%r69, %r68, %r67, %p24;
	mov.b32 	%r70, 0;
	mov.b64 	%fd116, {%r70, %r69};
	selp.f64 	%fd183, %fd116, %fd115, %p28;
	add.f64 	%fd117, %fd2, 0d4000000000000000;
	{
	.reg .b32 %temp; 
	mov.b64 	{%temp, %r71}, %fd117;
	}
	and.b32  	%r72, %r71, 2146435072;
	setp.ne.s32 	%p29, %r72, 2146435072;
	@%p29 bra 	$L__BB3_12;
	setp.num.f64 	%p30, %fd2, %fd2;
	@%p30 bra 	$L__BB3_10;
	mov.f64 	%fd118, 0d4000000000000000;
	add.rn.f64 	%fd183, %fd2, %fd118;
	bra.uni 	$L__BB3_12;
$L__BB3_10:
	setp.neu.f64 	%p31, %fd3, 0d7FF0000000000000;
	@%p31 bra 	$L__BB3_12;
	selp.b32 	%r74, %r73, %r5, %p27;
	mov.b32 	%r75, 0;
	mov.b64 	%fd183, {%r75, %r74};
$L__BB3_12:
	setp.eq.f64 	%p33, %fd2, 0d3FF0000000000000;
	selp.f64 	%fd119, 0d3FF0000000000000, %fd183, %p33;
	add.f64 	%fd182, %fd182, %fd119;
	st.global.f64 	[%rd4], %fd182;
	add.s32 	%r86, %r86, %r54;
	setp.lt.s32 	%p34, %r86, %r83;
	@%p34 bra 	$L__BB3_7;
$L__BB3_13:
	setp.ne.s32 	%p35, %r2, 0;
	bar.sync 	0;
	@%p35 bra 	$L__BB3_53;
	and.b32  	%r76, %r9, 1;
	add.s32 	%r16, %r9, %r76;
	st.global.u32 	[count], %r16;
	setp.lt.s32 	%p36, %r16, 2;
	ld.global.f64 	%fd191, [%rd2];
	@%p36 bra 	$L__BB3_29;
	add.s32 	%r17, %r16, -1;
	and.b32  	%r18, %r17, 15;
	setp.lt.u32 	%p37, %r16, 17;
	mov.b32 	%r89, 1;
	@%p37 bra 	$L__BB3_18;
	and.b32  	%r19, %r17, -16;
	mov.b32 	%r87, 1;
$L__BB3_17:
	.pragma "nounroll";
	mul.wide.u32 	%rd34, %r87, 8;
	add.s64 	%rd35, %rd2, %rd34;
	ld.global.f64 	%fd121, [%rd35];
	add.f64 	%fd122, %fd121, %fd191;
	ld.global.f64 	%fd123, [%rd35+8];
	add.f64 	%fd124, %fd123, %fd122;
	ld.global.f64 	%fd125, [%rd35+16];
	add.f64 	%fd126, %fd125, %fd124;
	ld.global.f64 	%fd127, [%rd35+24];
	add.f64 	%fd128, %fd127, %fd126;
	ld.global.f64 	%fd129, [%rd35+32];
	add.f64 	%fd130, %fd129, %fd128;
	ld.global.f64 	%fd131, [%rd35+40];
	add.f64 	%fd132, %fd131, %fd130;
	ld.global.f64 	%fd133, [%rd35+48];
	add.f64 	%fd134, %fd133, %fd132;
	ld.global.f64 	%fd135, [%rd35+56];
	add.f64 	%fd136, %fd135, %fd134;
	ld.global.f64 	%fd137, [%rd35+64];
	add.f64 	%fd138, %fd137, %fd136;
	ld.global.f64 	%fd139, [%rd35+72];
	add.f64 	%fd140, %fd139, %fd138;
	ld.global.f64 	%fd141, [%rd35+80];
	add.f64 	%fd142, %fd141, %fd140;
	ld.global.f64 	%fd143, [%rd35+88];
	add.f64 	%fd144, %fd143, %fd142;
	ld.global.f64 	%fd145, [%rd35+96];
	add.f64 	%fd146, %fd145, %fd144;
	ld.global.f64 	%fd147, [%rd35+104];
	add.f64 	%fd148, %fd147, %fd146;
	ld.global.f64 	%fd149, [%rd35+112];
	add.f64 	%fd150, %fd149, %fd148;
	ld.global.f64 	%fd151, [%rd35+120];
	add.f64 	%fd191, %fd151, %fd150;
	add.s32 	%r89, %r87, 16;
	add.s32 	%r79, %r87, 15;
	setp.ne.s32 	%p38, %r79, %r19;
	mov.u32 	%r87, %r89;
	@%p38 bra 	$L__BB3_17;
$L__BB3_18:
	setp.eq.s32 	%p39, %r18, 0;
	@%p39 bra 	$L__BB3_28;
	and.b32  	%r23, %r17, 7;
	setp.lt.u32 	%p40, %r18, 8;
	@%p40 bra 	$L__BB3_21;
	mul.wide.u32 	%rd36, %r89, 8;
	add.s64 	%rd37, %rd2, %rd36;
	ld.global.f64 	%fd153, [%rd37];
	add.f64 	%fd154, %fd153, %fd191;
	ld.global.f64 	%fd155, [%rd37+8];
	add.f64 	%fd156, %fd155, %fd154;
	ld.global.f64 	%fd157, [%rd37+16];
	add.f64 	%fd158, %fd157, %fd156;
	ld.global.f64 	%fd159, [%rd37+24];
	add.f64 	%fd160, %fd159, %fd158;
	ld.global.f64 	%fd161, [%rd37+32];
	add.f64 	%fd162, %fd161, %fd160;
	ld.global.f64 	%fd163, [%rd37+40];
	add.f64 	%fd164, %fd163, %fd162;
	ld.global.f64 	%fd165, [%rd37+48];
	add.f64 	%fd166, %fd165, %fd164;
	ld.global.f64 	%fd167, [%rd37+56];
	add.f64 	%fd191, %fd167, %fd166;
	add.s32 	%r89, %r89, 8;
$L__BB3_21:
	setp.eq.s32 	%p41, %r23, 0;
	@%p41 bra 	$L__BB3_28;
	and.b32  	%r26, %r17, 3;
	setp.lt.u32 	%p42, %r23, 4;
	@%p42 bra 	$L__BB3_24;
	mul.wide.u32 	%rd38, %r89, 8;
	add.s64 	%rd39, %rd2, %rd38;
	ld.global.f64 	%fd169, [%rd39];
	add.f64 	%fd170, %fd169, %fd191;
	ld.global.f64 	%fd171, [%rd39+8];
	add.f64 	%fd172, %fd171, %fd170;
	ld.global.f64 	%fd173, [%rd39+16];
	add.f64 	%fd174, %fd173, %fd172;
	ld.global.f64 	%fd175, [%rd39+24];
	add.f64 	%fd191, %fd175, %fd174;
	add.s32 	%r89, %r89, 4;
$L__BB3_24:
	setp.eq.s32 	%p43, %r26, 0;
	@%p43 bra 	$L__BB3_28;
	mul.wide.u32 	%rd40, %r89, 8;
	add.s64 	%rd5, %rd2, %rd40;
	ld.global.f64 	%fd176, [%rd5];
	add.f64 	%fd191, %fd176, %fd191;
	setp.eq.s32 	%p44, %r26, 1;
	@%p44 bra 	$L__BB3_28;
	ld.global.f64 	%fd177, [%rd5+8];
	add.f64 	%fd191, %fd177, %fd191;
	setp.eq.s32 	%p45, %r26, 2;
	@%p45 bra 	$L__BB3_28;
	ld.global.f64 	%fd178, [%rd5+16];
	add.f64 	%fd191, %fd178, %fd191;
$L__BB3_28:
	st.global.f64 	[%rd2], %fd191;
$L__BB3_29:
	ld.global.u32 	%r80, [n];
	mad.lo.s32 	%r81, %r80, %r83, %r83;
	mul.wide.s32 	%rd41, %r81, 8;
	add.s64 	%rd42, %rd1, %rd41;
	ld.global.f64 	%fd179, [%rd42];
	sub.f64 	%fd180, %fd179, %fd191;
	sqrt.rn.f64 	%fd181, %fd180;
	add.s64 	%rd43, %rd3, %rd41;
	st.global.f64 	[%rd43], %fd181;
	bra.uni 	$L__BB3_53;
$L__BB3_30:
	setp.le.u32 	%p8, %r85, %r83;
	@%p8 bra 	$L__BB3_51;
	setp.ge.u32 	%p10, %r2, %r83;
	mov.b64 	%rd14, 0;
	st.global.u64 	[%rd4], %rd14;
	@%p10 bra 	$L__BB3_34;
	mad.lo.s32 	%r92, %r98, %r83, %r2;
	mad.lo.s32 	%r91, %r98, %r85, %r2;
	mov.f64 	%fd193, 0d0000000000000000;
	mov.u32 	%r93, %r2;
$L__BB3_33:
	mul.wide.s32 	%rd15, %r92, 8;
	add.s64 	%rd16, %rd3, %rd15;
	mul.wide.s32 	%rd17, %r91, 8;
	add.s64 	%rd18, %rd3, %rd17;
	ld.global.f64 	%fd45, [%rd18];
	ld.global.f64 	%fd46, [%rd16];
	fma.rn.f64 	%fd193, %fd45, %fd46, %fd193;
	st.global.f64 	[%rd4], %fd193;
	add.s32 	%r93, %r93, %r54;
	add.s32 	%r92, %r92, %r54;
	add.s32 	%r91, %r91, %r54;
	setp.lt.s32 	%p11, %r93, %r83;
	@%p11 bra 	$L__BB3_33;
$L__BB3_34:
	setp.ne.s32 	%p12, %r2, 0;
	bar.sync 	0;
	@%p12 bra 	$L__BB3_53;
	and.b32  	%r59, %r9, 1;
	add.s32 	%r37, %r9, %r59;
	st.global.u32 	[count], %r37;
	setp.lt.s32 	%p13, %r37, 2;
	ld.global.f64 	%fd201, [%rd2];
	@%p13 bra 	$L__BB3_50;
	add.s32 	%r38, %r37, -1;
	and.b32  	%r39, %r38, 15;
	setp.lt.u32 	%p14, %r37, 17;
	mov.b32 	%r96, 1;
	@%p14 bra 	$L__BB3_39;
	and.b32  	%r40, %r38, -16;
	mov.b32 	%r94, 1;
$L__BB3_38:
	.pragma "nounroll";
	mul.wide.u32 	%rd19, %r94, 8;
	add.s64 	%rd20, %rd2, %rd19;
	ld.global.f64 	%fd48, [%rd20];
	add.f64 	%fd49, %fd48, %fd201;
	ld.global.f64 	%fd50, [%rd20+8];
	add.f64 	%fd51, %fd50, %fd49;
	ld.global.f64 	%fd52, [%rd20+16];
	add.f64 	%fd53, %fd52, %fd51;
	ld.global.f64 	%fd54, [%rd20+24];
	add.f64 	%fd55, %fd54, %fd53;
	ld.global.f64 	%fd56, [%rd20+32];
	add.f64 	%fd57, %fd56, %fd55;
	ld.global.f64 	%fd58, [%rd20+40];
	add.f64 	%fd59, %fd58, %fd57;
	ld.global.f64 	%fd60, [%rd20+48];
	add.f64 	%fd61, %fd60, %fd59;
	ld.global.f64 	%fd62, [%rd20+56];
	add.f64 	%fd63, %fd62, %fd61;
	ld.global.f64 	%fd64, [%rd20+64];
	add.f64 	%fd65, %fd64, %fd63;
	ld.global.f64 	%fd66, [%rd20+72];
	add.f64 	%fd67, %fd66, %fd65;
	ld.global.f64 	%fd68, [%rd20+80];
	add.f64 	%fd69, %fd68, %fd67;
	ld.global.f64 	%fd70, [%rd20+88];
	add.f64 	%fd71, %fd70, %fd69;
	ld.global.f64 	%fd72, [%rd20+96];
	add.f64 	%fd73, %fd72, %fd71;
	ld.global.f64 	%fd74, [%rd20+104];
	add.f64 	%fd75, %fd74, %fd73;
	ld.global.f64 	%fd76, [%rd20+112];
	add.f64 	%fd77, %fd76, %fd75;
	ld.global.f64 	%fd78, [%rd20+120];
	add.f64 	%fd201, %fd78, %fd77;
	add.s32 	%r96, %r94, 16;
	add.s32 	%r62, %r94, 15;
	setp.ne.s32 	%p15, %r62, %r40;
	mov.u32 	%r94, %r96;
	@%p15 bra 	$L__BB3_38;
$L__BB3_39:
	setp.eq.s32 	%p16, %r39, 0;
	@%p16 bra 	$L__BB3_49;
	and.b32  	%r44, %r38, 7;
	setp.lt.u32 	%p17, %r39, 8;
	@%p17 bra 	$L__BB3_42;
	mul.wide.u32 	%rd21, %r96, 8;
	add.s64 	%rd22, %rd2, %rd21;
	ld.global.f64 	%fd80, [%rd22];
	add.f64 	%fd81, %fd80, %fd201;
	ld.global.f64 	%fd82, [%rd22+8];
	add.f64 	%fd83, %fd82, %fd81;
	ld.global.f64 	%fd84, [%rd22+16];
	add.f64 	%fd85, %fd84, %fd83;
	ld.global.f64 	%fd86, [%rd22+24];
	add.f64 	%fd87, %fd86, %fd85;
	ld.global.f64 	%fd88, [%rd22+32];
	add.f64 	%fd89, %fd88, %fd87;
	ld.global.f64 	%fd90, [%rd22+40];
	add.f64 	%fd91, %fd90, %fd89;
	ld.global.f64 	%fd92, [%rd22+48];
	add.f64 	%fd93, %fd92, %fd91;
	ld.global.f64 	%fd94, [%rd22+56];
	add.f64 	%fd201, %fd94, %fd93;
	add.s32 	%r96, %r96, 8;
$L__BB3_42:
	setp.eq.s32 	%p18, %r44, 0;
	@%p18 bra 	$L__BB3_49;
	and.b32  	%r47, %r38, 3;
	setp.lt.u32 	%p19, %r44, 4;
	@%p19 bra 	$L__BB3_45;
	mul.wide.u32 	%rd23, %r96, 8;
	add.s64 	%rd24, %rd2, %rd23;
	ld.global.f64 	%fd96, [%rd24];
	add.f64 	%fd97, %fd96, %fd201;
	ld.global.f64 	%fd98, [%rd24+8];
	add.f64 	%fd99, %fd98, %fd97;
	ld.global.f64 	%fd100, [%rd24+16];
	add.f64 	%fd101, %fd100, %fd99;
	ld.global.f64 	%fd102, [%rd24+24];
	add.f64 	%fd201, %fd102, %fd101;
	add.s32 	%r96, %r96, 4;
$L__BB3_45:
	setp.eq.s32 	%p20, %r47, 0;
	@%p20 bra 	$L__BB3_49;
	mul.wide.u32 	%rd25, %r96, 8;
	add.s64 	%rd6, %rd2, %rd25;
	ld.global.f64 	%fd103, [%rd6];
	add.f64 	%fd201, %fd103, %fd201;
	setp.eq.s32 	%p21, %r47, 1;
	@%p21 bra 	$L__BB3_49;
	ld.global.f64 	%fd104, [%rd6+8];
	add.f64 	%fd201, %fd104, %fd201;
	setp.eq.s32 	%p22, %r47, 2;
	@%p22 bra 	$L__BB3_49;
	ld.global.f64 	%fd105, [%rd6+16];
	add.f64 	%fd201, %fd105, %fd201;
$L__BB3_49:
	st.global.f64 	[%rd2], %fd201;
$L__BB3_50:
	ld.global.u32 	%r63, [n];
	mad.lo.s32 	%r64, %r63, %r85, %r83;
	mul.wide.s32 	%rd26, %r64, 8;
	add.s64 	%rd27, %rd1, %rd26;
	ld.global.f64 	%fd106, [%rd27];
	sub.f64 	%fd107, %fd106, %fd201;
	add.s64 	%rd28, %rd3, %rd26;
	st.global.f64 	[%rd28], %fd107;
	mad.lo.s32 	%r65, %r63, %r83, %r83;
	mul.wide.s32 	%rd29, %r65, 8;
	add.s64 	%rd30, %rd3, %rd29;
	ld.global.f64 	%fd108, [%rd30];
	div.rn.f64 	%fd109, %fd107, %fd108;
	st.global.f64 	[%rd28], %fd109;
	bra.uni 	$L__BB3_53;
$L__BB3_51:
	setp.ne.s32 	%p9, %r2, 0;
	@%p9 bra 	$L__BB3_53;
	mad.lo.s32 	%r58, %r98, %r85, %r83;
	mul.wide.s32 	%rd11, %r58, 8;
	add.s64 	%rd12, %rd3, %rd11;
	mov.b64 	%rd13, 0;
	st.global.u64 	[%rd12], %rd13;
$L__BB3_53:
	bar.sync 	0;
	add.s32 	%r85, %r85, 1;
	ld.global.u32 	%r98, [n];
	setp.lt.s32 	%p46, %r85, %r98;
	@%p46 bra 	$L__BB3_4;
$L__BB3_54:
	add.s32 	%r83, %r83, 1;
	setp.lt.s32 	%p47, %r83, %r98;
	@%p47 bra 	$L__BB3_2;
$L__BB3_55:
	ret;

}
	// .globl	_Z17device_run_solveriPdS_S_S_S_
.visible .entry _Z17device_run_solveriPdS_S_S_S_(
	.param .u32 _Z17device_run_solveriPdS_S_S_S__param_0,
	.param .u64 .ptr .align 1 _Z17device_run_solveriPdS_S_S_S__param_1,
	.param .u64 .ptr .align 1 _Z17device_run_solveriPdS_S_S_S__param_2,
	.param .u64 .ptr .align 1 _Z17device_run_solveriPdS_S_S_S__param_3,
	.param .u64 .ptr .align 1 _Z17device_run_solveriPdS_S_S_S__param_4,
	.param .u64 .ptr .align 1 _Z17device_run_solveriPdS_S_S_S__param_5
)
{
	.reg .pred 	%p<31>;
	.reg .b32 	%r<82>;
	.reg .b64 	%rd<59>;
	.reg .b64 	%fd<189>;

	ld.param.u32 	%r49, [_Z17device_run_solveriPdS_S_S_S__param_0];
	ld.param.u64 	%rd14, [_Z17device_run_solveriPdS_S_S_S__param_1];
	ld.param.u64 	%rd15, [_Z17device_run_solveriPdS_S_S_S__param_2];
	ld.param.u64 	%rd16, [_Z17device_run_solveriPdS_S_S_S__param_3];
	ld.param.u64 	%rd17, [_Z17device_run_solveriPdS_S_S_S__param_4];
	ld.param.u64 	%rd13, [_Z17device_run_solveriPdS_S_S_S__param_5];
	cvta.to.global.u64 	%rd1, %rd14;
	cvta.to.global.u64 	%rd2, %rd15;
	cvta.to.global.u64 	%rd3, %rd16;
	cvta.to.global.u64 	%rd4, %rd17;
	ld.global.u32 	%r74, [n];
	setp.lt.s32 	%p1, %r74, 1;
	@%p1 bra 	$L__BB4_23;
	mov.u32 	%r2, %tid.x;
	mul.wide.u32 	%rd18, %r2, 8;
	add.s64 	%rd5, %rd4, %rd18;
	cvta.to.global.u64 	%rd6, %rd13;
	mov.b32 	%r68, 0;
$L__BB4_2:
	mov.b64 	%rd19, 0;
	st.global.u64 	[%rd5], %rd19;
	setp.ge.u32 	%p2, %r2, %r68;
	@%p2 bra 	$L__BB4_5;
	mul.lo.s32 	%r5, %r74, %r68;
	mov.f64 	%fd169, 0d0000000000000000;
	mov.u32 	%r69, %r2;
$L__BB4_4:
	add.s32 	%r51, %r5, %r69;
	mul.wide.s32 	%rd20, %r51, 8;
	add.s64 	%rd21, %rd3, %rd20;
	ld.global.f64 	%fd38, [%rd21];
	mul.wide.s32 	%rd22, %r69, 8;
	add.s64 	%rd23, %rd1, %rd22;
	ld.global.f64 	%fd39, [%rd23];
	fma.rn.f64 	%fd169, %fd38, %fd39, %fd169;
	st.global.f64 	[%rd5], %fd169;
	add.s32 	%r69, %r69, %r49;
	setp.lt.s32 	%p3, %r69, %r68;
	@%p3 bra 	$L__BB4_4;
$L__BB4_5:
	setp.ne.s32 	%p4, %r2, 0;
	bar.sync 	0;
	@%p4 bra 	$L__BB4_22;
	min.s32 	%r52, %r49, %r68;
	and.b32  	%r53, %r52, 1;
	add.s32 	%r8, %r52, %r53;
	st.global.u32 	[count], %r8;
	setp.lt.s32 	%p5, %r8, 2;
	ld.global.f64 	%fd177, [%rd4];
	@%p5 bra 	$L__BB4_21;
	add.s32 	%r9, %r8, -1;
	and.b32  	%r10, %r9, 15;
	setp.lt.u32 	%p6, %r8, 17;
	mov.b32 	%r72, 1;
	@%p6 bra 	$L__BB4_10;
	and.b32  	%r11, %r9, -16;
	mov.b32 	%r70, 1;
$L__BB4_9:
	.pragma "nounroll";
	mul.wide.u32 	%rd24, %r70, 8;
	add.s64 	%rd25, %rd4, %rd24;
	ld.global.f64 	%fd41, [%rd25];
	add.f64 	%fd42, %fd41, %fd177;
	ld.global.f64 	%fd43, [%rd25+8];
	add.f64 	%fd44, %fd43, %fd42;
	ld.global.f64 	%fd45, [%rd25+16];
	add.f64 	%fd46, %fd45, %fd44;
	ld.global.f64 	%fd47, [%rd25+24];
	add.f64 	%fd48, %fd47, %fd46;
	ld.global.f64 	%fd49, [%rd25+32];
	add.f64 	%fd50, %fd49, %fd48;
	ld.global.f64 	%fd51, [%rd25+40];
	add.f64 	%fd52, %fd51, %fd50;
	ld.global.f64 	%fd53, [%rd25+48];
	add.f64 	%fd54, %fd53, %fd52;
	ld.global.f64 	%fd55, [%rd25+56];
	add.f64 	%fd56, %fd55, %fd54;
	ld.global.f64 	%fd57, [%rd25+64];
	add.f64 	%fd58, %fd57, %fd56;
	ld.global.f64 	%fd59, [%rd25+72];
	add.f64 	%fd60, %fd59, %fd58;
	ld.global.f64 	%fd61, [%rd25+80];
	add.f64 	%fd62, %fd61, %fd60;
	ld.global.f64 	%fd63, [%rd25+88];
	add.f64 	%fd64, %fd63, %fd62;
	ld.global.f64 	%fd65, [%rd25+96];
	add.f64 	%fd66, %fd65, %fd64;
	ld.global.f64 	%fd67, [%rd25+104];
	add.f64 	%fd68, %fd67, %fd66;
	ld.global.f64 	%fd69, [%rd25+112];
	add.f64 	%fd70, %fd69, %fd68;
	ld.global.f64 	%fd71, [%rd25+120];
	add.f64 	%fd177, %fd71, %fd70;
	add.s32 	%r72, %r70, 16;
	add.s32 	%r56, %r70, 15;
	setp.ne.s32 	%p7, %r56, %r11;
	mov.u32 	%r70, %r72;
	@%p7 bra 	$L__BB4_9;
$L__BB4_10:
	setp.eq.s32 	%p8, %r10, 0;
	@%p8 bra 	$L__BB4_20;
	and.b32  	%r15, %r9, 7;
	setp.lt.u32 	%p9, %r10, 8;
	@%p9 bra 	$L__BB4_13;
	mul.wide.u32 	%rd26, %r72, 8;
	add.s64 	%rd27, %rd4, %rd26;
	ld.global.f64 	%fd73, [%rd27];
	add.f64 	%fd74, %fd73, %fd177;
	ld.global.f64 	%fd75, [%rd27+8];
	add.f64 	%fd76, %fd75, %fd74;
	ld.global.f64 	%fd77, [%rd27+16];
	add.f64 	%fd78, %fd77, %fd76;
	ld.global.f64 	%fd79, [%rd27+24];
	add.f64 	%fd80, %fd79, %fd78;
	ld.global.f64 	%fd81, [%rd27+32];
	add.f64 	%fd82, %fd81, %fd80;
	ld.global.f64 	%fd83, [%rd27+40];
	add.f64 	%fd84, %fd83, %fd82;
	ld.global.f64 	%fd85, [%rd27+48];
	add.f64 	%fd86, %fd85, %fd84;
	ld.global.f64 	%fd87, [%rd27+56];
	add.f64 	%fd177, %fd87, %fd86;
	add.s32 	%r72, %r72, 8;
$L__BB4_13:
	setp.eq.s32 	%p10, %r15, 0;
	@%p10 bra 	$L__BB4_20;
	and.b32  	%r18, %r9, 3;
	setp.lt.u32 	%p11, %r15, 4;
	@%p11 bra 	$L__BB4_16;
	mul.wide.u32 	%rd28, %r72, 8;
	add.s64 	%rd29, %rd4, %rd28;
	ld.global.f64 	%fd89, [%rd29];
	add.f64 	%fd90, %fd89, %fd177;
	ld.global.f64 	%fd91, [%rd29+8];
	add.f64 	%fd92, %fd91, %fd90;
	ld.global.f64 	%fd93, [%rd29+16];
	add.f64 	%fd94, %fd93, %fd92;
	ld.global.f64 	%fd95, [%rd29+24];
	add.f64 	%fd177, %fd95, %fd94;
	add.s32 	%r72, %r72, 4;
$L__BB4_16:
	setp.eq.s32 	%p12, %r18, 0;
	@%p12 bra 	$L__BB4_20;
	mul.wide.u32 	%rd30, %r72, 8;
	add.s64 	%rd7, %rd4, %rd30;
	ld.global.f64 	%fd96, [%rd7];
	add.f64 	%fd177, %fd96, %fd177;
	setp.eq.s32 	%p13, %r18, 1;
	@%p13 bra 	$L__BB4_20;
	ld.global.f64 	%fd97, [%rd7+8];
	add.f64 	%fd177, %fd97, %fd177;
	setp.eq.s32 	%p14, %r18, 2;
	@%p14 bra 	$L__BB4_20;
	ld.global.f64 	%fd98, [%rd7+16];
	add.f64 	%fd177, %fd98, %fd177;
$L__BB4_20:
	st.global.f64 	[%rd4], %fd177;
$L__BB4_21:
	mul.wide.u32 	%rd31, %r68, 8;
	add.s64 	%rd32, %rd6, %rd31;
	ld.global.f64 	%fd99, [%rd32];
	sub.f64 	%fd100, %fd99, %fd177;
	ld.global.u32 	%r57, [n];
	mad.lo.s32 	%r58, %r57, %r68, %r68;
	mul.wide.s32 	%rd33, %r58, 8;
	add.s64 	%rd34, %rd3, %rd33;
	ld.global.f64 	%fd101, [%rd34];
	div.rn.f64 	%fd102, %fd100, %fd101;
	add.s64 	%rd35, %rd1, %rd31;
	st.global.f64 	[%rd35], %fd102;
$L__BB4_22:
	bar.sync 	0;
	add.s32 	%r68, %r68, 1;
	ld.global.u32 	%r74, [n];
	setp.lt.s32 	%p15, %r68, %r74;
	@%p15 bra 	$L__BB4_2;
$L__BB4_23:
	setp.lt.s32 	%p16, %r74, 1;
	@%p16 bra 	$L__BB4_47;
	mov.u32 	%r24, %tid.x;
	mul.wide.u32 	%rd36, %r24, 8;
	add.s64 	%rd8, %rd4, %rd36;
	not.b32 	%r25, %r24;
	add.s64 	%rd9, %rd4, 64;
$L__BB4_25:
	add.s32 	%r27, %r74, -1;
	mov.b64 	%rd37, 0;
	st.global.u64 	[%rd8], %rd37;
	ld.global.u32 	%r28, [n];
	add.s32 	%r76, %r28, %r25;
	setp.lt.s32 	%p17, %r76, %r74;
	@%p17 bra 	$L__BB4_28;
	mov.f64 	%fd179, 0d0000000000000000;
$L__BB4_27:
	mul.lo.s32 	%r59, %r28, %r76;
	cvt.s64.s32 	%rd38, %r59;
	cvt.s64.s32 	%rd39, %r74;
	add.s64 	%rd40, %rd38, %rd39;
	shl.b64 	%rd41, %rd40, 3;
	add.s64 	%rd42, %rd3, %rd41;
	ld.global.f64 	%fd104, [%rd42+-8];
	mul.wide.u32 	%rd43, %r76, 8;
	add.s64 	%rd44, %rd2, %rd43;
	ld.global.f64 	%fd105, [%rd44];
	fma.rn.f64 	%fd179, %fd104, %fd105, %fd179;
	st.global.f64 	[%rd8], %fd179;
	sub.s32 	%r76, %r76, %r49;
	setp.ge.s32 	%p18, %r76, %r74;
	@%p18 bra 	$L__BB4_27;
$L__BB4_28:
	setp.ne.s32 	%p19, %r24, 0;
	bar.sync 	0;
	ld.global.u32 	%r32, [n];
	@%p19 bra 	$L__BB4_46;
	sub.s32 	%r60, %r32, %r74;
	min.s32 	%r61, %r49, %r60;
	and.b32  	%r62, %r61, 1;
	add.s32 	%r33, %r61, %r62;
	st.global.u32 	[count], %r33;
	setp.lt.s32 	%p20, %r33, 2;
	ld.global.f64 	%fd187, [%rd4];
	@%p20 bra 	$L__BB4_45;
	add.s32 	%r34, %r33, -1;
	and.b32  	%r35, %r34, 15;
	setp.lt.u32 	%p21, %r33, 17;
	mov.b32 	%r80, 1;
	@%p21 bra 	$L__BB4_34;
	and.b32  	%r65, %r34, -16;
	neg.s32 	%r78, %r65;
	mov.b32 	%r77, 0;
	mov.u64 	%rd58, %rd9;
$L__BB4_32:
	.pragma "nounroll";
	ld.global.f64 	%fd107, [%rd58+-56];
	add.f64 	%fd108, %fd107, %fd187;
	ld.global.f64 	%fd109, [%rd58+-48];
	add.f64 	%fd110, %fd109, %fd108;
	ld.global.f64 	%fd111, [%rd58+-40];
	add.f64 	%fd112, %fd111, %fd110;
	ld.global.f64 	%fd113, [%rd58+-32];
	add.f64 	%fd114, %fd113, %fd112;
	ld.global.f64 	%fd115, [%rd58+-24];
	add.f64 	%fd116, %fd115, %fd114;
	ld.global.f64 	%fd117, [%rd58+-16];
	add.f64 	%fd118, %fd117, %fd116;
	ld.global.f64 	%fd119, [%rd58+-8];
	add.f64 	%fd120, %fd119, %fd118;
	ld.global.f64 	%fd121, [%rd58];
	add.f64 	%fd122, %fd121, %fd120;
	ld.global.f64 	%fd123, [%rd58+8];
	add.f64 	%fd124, %fd123, %fd122;
	ld.global.f64 	%fd125, [%rd58+16];
	add.f64 	%fd126, %fd125, %fd124;
	ld.global.f64 	%fd127, [%rd58+24];
	add.f64 	%fd128, %fd127, %fd126;
	ld.global.f64 	%fd129, [%rd58+32];
	add.f64 	%fd130, %fd129, %fd128;
	ld.global.f64 	%fd131, [%rd58+40];
	add.f64 	%fd132, %fd131, %fd130;
	ld.global.f64 	%fd133, [%rd58+48];
	add.f64 	%fd134, %fd133, %fd132;
	ld.global.f64 	%fd135, [%rd58+56];
	add.f64 	%fd136, %fd135, %fd134;
	ld.global.f64 	%fd137, [%rd58+64];
	add.f64 	%fd187, %fd137, %fd136;
	add.s32 	%r78, %r78, 16;
	add.s32 	%r77, %r77, 16;
	add.s64 	%rd58, %rd58, 128;
	setp.ne.s32 	%p22, %r78, 0;
	@%p22 bra 	$L__BB4_32;
	add.s32 	%r80, %r77, 1;
$L__BB4_34:
	setp.eq.s32 	%p23, %r35, 0;
	@%p23 bra 	$L__BB4_44;
	and.b32  	%r43, %r34, 7;
	setp.lt.u32 	%p24, %r35, 8;
	@%p24 bra 	$L__BB4_37;
	mul.wide.u32 	%rd45, %r80, 8;
	add.s64 	%rd46, %rd4, %rd45;
	ld.global.f64 	%fd139, [%rd46];
	add.f64 	%fd140, %fd139, %fd187;
	ld.global.f64 	%fd141, [%rd46+8];
	add.f64 	%fd142, %fd141, %fd140;
	ld.global.f64 	%fd143, [%rd46+16];
	add.f64 	%fd144, %fd143, %fd142;
	ld.global.f64 	%fd145, [%rd46+24];
	add.f64 	%fd146, %fd145, %fd144;
	ld.global.f64 	%fd147, [%rd46+32];
	add.f64 	%fd148, %fd147, %fd146;
	ld.global.f64 	%fd149, [%rd46+40];
	add.f64 	%fd150, %fd149, %fd148;
	ld.global.f64 	%fd151, [%rd46+48];
	add.f64 	%fd152, %fd151, %fd150;
	ld.global.f64 	%fd153, [%rd46+56];
	add.f64 	%fd187, %fd153, %fd152;
	add.s32 	%r80, %r80, 8;
$L__BB4_37:
	setp.eq.s32 	%p25, %r43, 0;
	@%p25 bra 	$L__BB4_44;
	and.b32  	%r46, %r34, 3;
	setp.lt.u32 	%p26, %r43, 4;
	@%p26 bra 	$L__BB4_40;
	mul.wide.u32 	%rd47, %r80, 8;
	add.s64 	%rd48, %rd4, %rd47;
	ld.global.f64 	%fd155, [%rd48];
	add.f64 	%fd156, %fd155, %fd187;
	ld.global.f64 	%fd157, [%rd48+8];
	add.f64 	%fd158, %fd157, %fd156;
	ld.global.f64 	%fd159, [%rd48+16];
	add.f64 	%fd160, %fd159, %fd158;
	ld.global.f64 	%fd161, [%rd48+24];
	add.f64 	%fd187, %fd161, %fd160;
	add.s32 	%r80, %r80, 4;
$L__BB4_40:
	setp.eq.s32 	%p27, %r46, 0;
	@%p27 bra 	$L__BB4_44;
	mul.wide.u32 	%rd49, %r80, 8;
	add.s64 	%rd12, %rd4, %rd49;
	ld.global.f64 	%fd162, [%rd12];
	add.f64 	%fd187, %fd162, %fd187;
	setp.eq.s32 	%p28, %r46, 1;
	@%p28 bra 	$L__BB4_44;
	ld.global.f64 	%fd163, [%rd12+8];
	add.f64 	%fd187, %fd163, %fd187;
	setp.eq.s32 	%p29, %r46, 2;
	@%p29 bra 	$L__BB4_44;
	ld.global.f64 	%fd164, [%rd12+16];
	add.f64 	%fd187, %fd164, %fd187;
$L__BB4_44:
	st.global.f64 	[%rd4], %fd187;
$L__BB4_45:
	mul.wide.u32 	%rd50, %r27, 8;
	add.s64 	%rd51, %rd1, %rd50;
	ld.global.f64 	%fd165, [%rd51];
	sub.f64 	%fd166, %fd165, %fd187;
	mul.lo.s32 	%r66, %r32, %r27;
	cvt.s64.s32 	%rd52, %r66;
	cvt.s64.s32 	%rd53, %r74;
	add.s64 	%rd54, %rd52, %rd53;
	shl.b64 	%rd55, %rd54, 3;
	add.s64 	%rd56, %rd3, %rd55;
	ld.global.f64 	%fd167, [%rd56+-8];
	div.rn.f64 	%fd168, %fd166, %fd167;
	add.s64 	%rd57, %rd2, %rd50;
	st.global.f64 	[%rd57], %fd168;
$L__BB4_46:
	bar.sync 	0;
	setp.gt.u32 	%p30, %r74, 1;
	mov.u32 	%r74, %r27;
	@%p30 bra 	$L__BB4_25;
$L__BB4_47:
	ret;

}
	// .globl	_Z20device_predict_valueiiddPdS_S_P2XY
.visible .entry _Z20device_predict_valueiiddPdS_S_P2XY(
	.param .u32 _Z20device_predict_valueiiddPdS_S_P2XY_param_0,
	.param .u32 _Z20device_predict_valueiiddPdS_S_P2XY_param_1,
	.param .f64 _Z20device_predict_valueiiddPdS_S_P2XY_param_2,
	.param .f64 _Z20device_predict_valueiiddPdS_S_P2XY_param_3,
	.param .u64 .ptr .align 1 _Z20device_predict_valueiiddPdS_S_P2XY_param_4,
	.param .u64 .ptr .align 1 _Z20device_predict_valueiiddPdS_S_P2XY_param_5,
	.param .u64 .ptr .align 1 _Z20device_predict_valueiiddPdS_S_P2XY_param_6,
	.param .u64 .ptr .align 1 _Z20device_predict_valueiiddPdS_S_P2XY_param_7
)
{
	.reg .pred 	%p<46>;
	.reg .b32 	%r<103>;
	.reg .b32 	%f<3>;
	.reg .b64 	%rd<42>;
	.reg .b64 	%fd<170>;

	ld.param.u32 	%r41, [_Z20device_predict_valueiiddPdS_S_P2XY_param_0];
	ld.param.f64 	%fd39, [_Z20device_predict_valueiiddPdS_S_P2XY_param_2];
	ld.param.f64 	%fd40, [_Z20device_predict_valueiiddPdS_S_P2XY_param_3];
	ld.param.u64 	%rd14, [_Z20device_predict_valueiiddPdS_S_P2XY_param_4];
	ld.param.u64 	%rd15, [_Z20device_predict_valueiiddPdS_S_P2XY_param_5];
	ld.param.u64 	%rd16, [_Z20device_predict_valueiiddPdS_S_P2XY_param_6];
	ld.param.u64 	%rd13, [_Z20device_predict_valueiiddPdS_S_P2XY_param_7];
	cvta.to.global.u64 	%rd1, %rd15;
	cvta.to.global.u64 	%rd2, %rd14;
	cvta.to.global.u64 	%rd3, %rd16;
	mov.u32 	%r1, %tid.x;
	ld.global.u32 	%r2, [n];
	setp.ge.s32 	%p2, %r1, %r2;
	@%p2 bra 	$L__BB5_16;
	mov.f64 	%fd41, 0d4000000000000000;
	{
	.reg .b32 %temp; 
	mov.b64 	{%temp, %r3}, %fd41;
	}
	and.b32  	%r4, %r3, 2146435072;
	setp.eq.s32 	%p3, %r4, 1062207488;
	setp.lt.s32 	%p4, %r3, 0;
	selp.b32 	%r5, 0, 2146435072, %p4;
	and.b32  	%r42, %r3, 2147483647;
	setp.ne.s32 	%p5, %r42, 1071644672;
	and.pred  	%p1, %p3, %p5;
	cvta.to.global.u64 	%rd4, %rd13;
	mov.u32 	%r92, %r1;
$L__BB5_2:
	setp.lt.s32 	%p6, %r3, 0;
	setp.eq.s32 	%p7, %r4, 1062207488;
	mul.wide.s32 	%rd17, %r92, 16;
	add.s64 	%rd5, %rd4, %rd17;
	ld.global.f64 	%fd42, [%rd5];
	sub.f64 	%fd1, %fd42, %fd39;
	{
	.reg .b32 %temp; 
	mov.b64 	{%temp, %r7}, %fd1;
	}
	abs.f64 	%fd2, %fd1;
	{ // callseq 5, 0
	.param .b64 param0;
	st.param.f64 	[param0], %fd2;
	.param .b64 retval0;
	call.uni (retval0), 
	__internal_accurate_pow, 
	(
	param0
	);
	ld.param.f64 	%fd43, [retval0];
	} // callseq 5
	setp.lt.s32 	%p9, %r7, 0;
	neg.f64 	%fd45, %fd43;
	selp.f64 	%fd46, %fd45, %fd43, %p7;
	selp.f64 	%fd47, %fd46, %fd43, %p9;
	setp.eq.f64 	%p10, %fd1, 0d0000000000000000;
	selp.b32 	%r43, %r7, 0, %p7;
	or.b32  	%r44, %r43, 2146435072;
	selp.b32 	%r45, %r44, %r43, %p6;
	mov.b32 	%r46, 0;
	mov.b64 	%fd48, {%r46, %r45};
	selp.f64 	%fd154, %fd48, %fd47, %p10;
	add.f64 	%fd49, %fd1, 0d4000000000000000;
	{
	.reg .b32 %temp; 
	mov.b64 	{%temp, %r47}, %fd49;
	}
	and.b32  	%r48, %r47, 2146435072;
	setp.ne.s32 	%p11, %r48, 2146435072;
	@%p11 bra 	$L__BB5_7;
	setp.num.f64 	%p12, %fd1, %fd1;
	@%p12 bra 	$L__BB5_5;
	mov.f64 	%fd50, 0d4000000000000000;
	add.rn.f64 	%fd154, %fd1, %fd50;
	bra.uni 	$L__BB5_7;
$L__BB5_5:
	setp.neu.f64 	%p13, %fd2, 0d7FF0000000000000;
	@%p13 bra 	$L__BB5_7;
	or.b32  	%r49, %r5, -2147483648;
	selp.b32 	%r50, %r49, %r5, %p1;
	selp.b32 	%r51, %r50, %r5, %p9;
	mov.b32 	%r52, 0;
	mov.b64 	%fd154, {%r52, %r51};
$L__BB5_7:
	setp.eq.f64 	%p18, %fd1, 0d3FF0000000000000;
	selp.f64 	%fd7, 0d3FF0000000000000, %fd154, %p18;
	ld.global.f64 	%fd51, [%rd5+8];
	sub.f64 	%fd8, %fd51, %fd40;
	{
	.reg .b32 %temp; 
	mov.b64 	{%temp, %r8}, %fd8;
	}
	abs.f64 	%fd9, %fd8;
	{ // callseq 6, 0
	.param .b64 param0;
	st.param.f64 	[param0], %fd9;
	.param .b64 retval0;
	call.uni (retval0), 
	__internal_accurate_pow, 
	(
	param0
	);
	ld.param.f64 	%fd52, [retval0];
	} // callseq 6
	setp.lt.s32 	%p19, %r8, 0;
	neg.f64 	%fd54, %fd52;
	selp.f64 	%fd55, %fd54, %fd52, %p7;
	selp.f64 	%fd56, %fd55, %fd52, %p19;
	setp.eq.f64 	%p20, %fd8, 0d0000000000000000;
	selp.b32 	%r53, %r8, 0, %p7;
	or.b32  	%r54, %r53, 2146435072;
	selp.b32 	%r55, %r54, %r53, %p6;
	mov.b32 	%r56, 0;
	mov.b64 	%fd57, {%r56, %r55};
	selp.f64 	%fd155, %fd57, %fd56, %p20;
	add.f64 	%fd58, %fd8, 0d4000000000000000;
	{
	.reg .b32 %temp; 
	mov.b64 	{%temp, %r57}, %fd58;
	}
	and.b32  	%r58, %r57, 2146435072;
	setp.ne.s32 	%p21, %r58, 2146435072;
	@%p21 bra 	$L__BB5_12;
	setp.num.f64 	%p22, %fd8, %fd8;
	@%p22 bra 	$L__BB5_10;
	mov.f64 	%fd59, 0d4000000000000000;
	add.rn.f64 	%fd155, %fd8, %fd59;
	bra.uni 	$L__BB5_12;
$L__BB5_10:
	setp.neu.f64 	%p23, %fd9, 0d7FF0000000000000;
	@%p23 bra 	$L__BB5_12;
	or.b32  	%r59, %r5, -2147483648;
	selp.b32 	%r60, %r59, %r5, %p1;
	selp.b32 	%r61, %r60, %r5, %p19;
	mov.b32 	%r62, 0;
	mov.b64 	%fd155, {%r62, %r61};
$L__BB5_12:
	setp.eq.f64 	%p25, %fd8, 0d3FF0000000000000;
	selp.f64 	%fd60, 0d3FF0000000000000, %fd155, %p25;
	add.f64 	%fd14, %fd7, %fd60;
	neg.f64 	%fd61, %fd14;
	fma.rn.f64 	%fd62, %fd14, 0dBFF71547652B82FE, 0d4338000000000000;
	{
	.reg .b32 %temp; 
	mov.b64 	{%r9, %temp}, %fd62;
	}
	mov.f64 	%fd63, 0dC338000000000000;
	add.rn.f64 	%fd64, %fd62, %fd63;
	fma.rn.f64 	%fd65, %fd64, 0dBFE62E42FEFA39EF, %fd61;
	fma.rn.f64 	%fd66, %fd64, 0dBC7ABC9E3B39803F, %fd65;
	fma.rn.f64 	%fd67, %fd66, 0d3E5ADE1569CE2BDF, 0d3E928AF3FCA213EA;
	fma.rn.f64 	%fd68, %fd67, %fd66, 0d3EC71DEE62401315;
	fma.rn.f64 	%fd69, %fd68, %fd66, 0d3EFA01997C89EB71;
	fma.rn.f64 	%fd70, %fd69, %fd66, 0d3F2A01A014761F65;
	fma.rn.f64 	%fd71, %fd70, %fd66, 0d3F56C16C1852B7AF;
	fma.rn.f64 	%fd72, %fd71, %fd66, 0d3F81111111122322;
	fma.rn.f64 	%fd73, %fd72, %fd66, 0d3FA55555555502A1;
	fma.rn.f64 	%fd74, %fd73, %fd66, 0d3FC5555555555511;
	fma.rn.f64 	%fd75, %fd74, %fd66, 0d3FE000000000000B;
	fma.rn.f64 	%fd76, %fd75, %fd66, 0d3FF0000000000000;
	fma.rn.f64 	%fd77, %fd76, %fd66, 0d3FF0000000000000;
	{
	.reg .b32 %temp; 
	mov.b64 	{%r10, %temp}, %fd77;
	}
	{
	.reg .b32 %temp; 
	mov.b64 	{%temp, %r11}, %fd77;
	}
	shl.b32 	%r63, %r9, 20;
	add.s32 	%r64, %r63, %r11;
	mov.b64 	%fd156, {%r10, %r64};
	{
	.reg .b32 %temp; 
	mov.b64 	{%temp, %r65}, %fd61;
	}
	mov.b32 	%f2, %r65;
	abs.f32 	%f1, %f2;
	setp.lt.f32 	%p26, %f1, 0f4086232B;
	@%p26 bra 	$L__BB5_15;
	setp.gt.f64 	%p27, %fd14, 0d0000000000000000;
	mov.f64 	%fd78, 0d7FF0000000000000;
	sub.f64 	%fd79, %fd78, %fd14;
	selp.f64 	%fd156, 0d0000000000000000, %fd79, %p27;
	setp.geu.f32 	%p28, %f1, 0f40874800;
	@%p28 bra 	$L__BB5_15;
	shr.u32 	%r66, %r9, 31;
	add.s32 	%r67, %r9, %r66;
	shr.s32 	%r68, %r67, 1;
	shl.b32 	%r69, %r68, 20;
	add.s32 	%r70, %r11, %r69;
	mov.b64 	%fd80, {%r10, %r70};
	sub.s32 	%r71, %r9, %r68;
	shl.b32 	%r72, %r71, 20;
	add.s32 	%r73, %r72, 1072693248;
	mov.b32 	%r74, 0;
	mov.b64 	%fd81, {%r74, %r73};
	mul.f64 	%fd156, %fd81, %fd80;
$L__BB5_15:
	mul.wide.s32 	%rd18, %r92, 8;
	add.s64 	%rd19, %rd2, %rd18;
	st.global.f64 	[%rd19], %fd156;
	add.s32 	%r92, %r92, %r41;
	setp.lt.s32 	%p29, %r92, %r2;
	@%p29 bra 	$L__BB5_2;
$L__BB5_16:
	setp.ge.s32 	%p30, %r1, %r2;
	mul.wide.u32 	%rd20, %r1, 8;
	add.s64 	%rd6, %rd3, %rd20;
	mov.b64 	%rd21, 0;
	st.global.u64 	[%rd6], %rd21;
	@%p30 bra 	$L__BB5_23;
	add.s32 	%r75, %r1, %r41;
	max.s32 	%r76, %r2, %r75;
	setp.lt.s32 	%p31, %r75, %r2;
	selp.u32 	%r77, 1, 0, %p31;
	add.s32 	%r78, %r75, %r77;
	sub.s32 	%r79, %r76, %r78;
	max.u32 	%r80, %r41, 1;
	div.u32 	%r81, %r79, %r80;
	add.s32 	%r13, %r81, %r77;
	and.b32  	%r82, %r13, 3;
	setp.eq.s32 	%p32, %r82, 3;
	mov.f64 	%fd158, 0d0000000000000000;
	mov.u32 	%r95, %r1;
	@%p32 bra 	$L__BB5_20;
	add.s32 	%r83, %r13, 1;
	and.b32  	%r84, %r83, 3;
	neg.s32 	%r93, %r84;
	mov.f64 	%fd158, 0d0000000000000000;
	mov.u32 	%r95, %r1;
$L__BB5_19:
	.pragma "nounroll";
	mul.wide.s32 	%rd22, %r95, 8;
	add.s64 	%rd23, %rd1, %rd22;
	add.s64 	%rd24, %rd2, %rd22;
	ld.global.f64 	%fd84, [%rd24];
	ld.global.f64 	%fd85, [%rd23];
	fma.rn.f64 	%fd158, %fd84, %fd85, %fd158;
	st.global.f64 	[%rd6], %fd158;
	add.s32 	%r95, %r95, %r41;
	add.s32 	%r93, %r93, 1;
	setp.ne.s32 	%p33, %r93, 0;
	@%p33 bra 	$L__BB5_19;
$L__BB5_20:
	setp.lt.u32 	%p34, %r13, 3;
	@%p34 bra 	$L__BB5_23;
	mul.wide.s32 	%rd28, %r41, 8;
	shl.b32 	%r85, %r41, 2;
$L__BB5_22:
	mul.wide.s32 	%rd25, %r95, 8;
	add.s64 	%rd26, %rd2, %rd25;
	ld.global.f64 	%fd86, [%rd26];
	add.s64 	%rd27, %rd1, %rd25;
	ld.global.f64 	%fd87, [%rd27];
	fma.rn.f64 	%fd88, %fd86, %fd87, %fd158;
	st.global.f64 	[%rd6], %fd88;
	add.s64 	%rd29, %rd26, %rd28;
	ld.global.f64 	%fd89, [%rd29];
	add.s64 	%rd30, %rd27, %rd28;
	ld.global.f64 	%fd90, [%rd30];
	fma.rn.f64 	%fd91, %fd89, %fd90, %fd88;
	st.global.f64 	[%rd6], %fd91;
	add.s64 	%rd31, %rd29, %rd28;
	ld.global.f64 	%fd92, [%rd31];
	add.s64 	%rd32, %rd30, %rd28;
	ld.global.f64 	%fd93, [%rd32];
	fma.rn.f64 	%fd94, %fd92, %fd93, %fd91;
	st.global.f64 	[%rd6], %fd94;
	add.s64 	%rd33, %rd31, %rd28;
	ld.global.f64 	%fd95, [%rd33];
	add.s64 	%rd34, %rd32, %rd28;
	ld.global.f64 	%fd96, [%rd34];
	fma.rn.f64 	%fd158, %fd95, %fd96, %fd94;
	st.global.f64 	[%rd6], %fd158;
	add.s32 	%r95, %r85, %r95;
	setp.lt.s32 	%p35, %r95, %r2;
	@%p35 bra 	$L__BB5_22;
$L__BB5_23:
	bar.sync 	0;
	setp.ne.s32 	%p36, %r1, 0;
	@%p36 bra 	$L__BB5_40;
	ld.global.u32 	%r86, [n];
	min.s32 	%r87, %r41, %r86;
	and.b32  	%r88, %r87, 1;
	add.s32 	%r22, %r87, %r88;
	st.global.u32 	[count], %r22;
	setp.lt.s32 	%p37, %r22, 2;
	ld.global.f64 	%fd168, [%rd3];
	@%p37 bra 	$L__BB5_39;
	add.s32 	%r23, %r22, -1;
	and.b32  	%r24, %r23, 15;
	setp.lt.u32 	%p38, %r22, 17;
	mov.b32 	%r100, 1;
	@%p38 bra 	$L__BB5_29;
	and.b32  	%r91, %r23, -16;
	neg.s32 	%r98, %r91;
	add.s64 	%rd40, %rd3, 64;
	mov.b32 	%r97, 0;
$L__BB5_27:
	.pragma "nounroll";
	ld.global.f64 	%fd98, [%rd40+-56];
	add.f64 	%fd99, %fd98, %fd168;
	ld.global.f64 	%fd100, [%rd40+-48];
	add.f64 	%fd101, %fd100, %fd99;
	ld.global.f64 	%fd102, [%rd40+-40];
	add.f64 	%fd103, %fd102, %fd101;
	ld.global.f64 	%fd104, [%rd40+-32];
	add.f64 	%fd105, %fd104, %fd103;
	ld.global.f64 	%fd106, [%rd40+-24];
	add.f64 	%fd107, %fd106, %fd105;
	ld.global.f64 	%fd108, [%rd40+-16];
	add.f64 	%fd109, %fd108, %fd107;
	ld.global.f64 	%fd110, [%rd40+-8];
	add.f64 	%fd111, %fd110, %fd109;
	ld.global.f64 	%fd112, [%rd40];
	add.f64 	%fd113, %fd112, %fd111;
	ld.global.f64 	%fd114, [%rd40+8];
	add.f64 	%fd115, %fd114, %fd113;
	ld.global.f64 	%fd116, [%rd40+16];
	add.f64 	%fd117, %fd116, %fd115;
	ld.global.f64 	%fd118, [%rd40+24];
	add.f64 	%fd119, %fd118, %fd117;
	ld.global.f64 	%fd120, [%rd40+32];
	add.f64 	%fd121, %fd120, %fd119;
	ld.global.f64 	%fd122, [%rd40+40];
	add.f64 	%fd123, %fd122, %fd121;
	ld.global.f64 	%fd124, [%rd40+48];
	add.f64 	%fd125, %fd124, %fd123;
	ld.global.f64 	%fd126, [%rd40+56];
	add.f64 	%fd127, %fd126, %fd125;
	ld.global.f64 	%fd128, [%rd40+64];
	add.f64 	%fd168, %fd128, %fd127;
	add.s32 	%r98, %r98, 16;
	add.s32 	%r97, %r97, 16;
	add.s64 	%rd40, %rd40, 128;
	setp.ne.s32 	%p39, %r98, 0;
	@%p39 bra 	$L__BB5_27;
	add.s32 	%r100, %r97, 1;
$L__BB5_29:
	setp.eq.s32 	%p40, %r24, 0;
	@%p40 bra 	$L__BB5_38;
	and.b32  	%r32, %r23, 7;
	setp.lt.u32 	%p41, %r24, 8;
	@%p41 bra 	$L__BB5_32;
	mul.wide.u32 	%rd35, %r100, 8;
	add.s64 	%rd36, %rd3, %rd35;
	ld.global.f64 	%fd130, [%rd36];
	add.f64 	%fd131, %fd130, %fd168;
	ld.global.f64 	%fd132, [%rd36+8];
	add.f64 	%fd133, %fd132, %fd131;
	ld.global.f64 	%fd134, [%rd36+16];
	add.f64 	%fd135, %fd134, %fd133;
	ld.global.f64 	%fd136, [%rd36+24];
	add.f64 	%fd137, %fd136, %fd135;
	ld.global.f64 	%fd138, [%rd36+32];
	add.f64 	%fd139, %fd138, %fd137;
	ld.global.f64 	%fd140, [%rd36+40];
	add.f64 	%fd141, %fd140, %fd139;
	ld.global.f64 	%fd142, [%rd36+48];
	add.f64 	%fd143, %fd142, %fd141;
	ld.global.f64 	%fd144, [%rd36+56];
	add.f64 	%fd168, %fd144, %fd143;
	add.s32 	%r100, %r100, 8;
$L__BB5_32:
	setp.eq.s32 	%p42, %r32, 0;
	@%p42 bra 	$L__BB5_38;
	and.b32  	%r35, %r23, 3;
	setp.lt.u32 	%p43, %r32, 4;
	@%p43 bra 	$L__BB5_35;
	mul.wide.u32 	%rd37, %r100, 8;
	add.s64 	%rd38, %rd3, %rd37;
	ld.global.f64 	%fd146, [%rd38];
	add.f64 	%fd147, %fd146, %fd168;
	ld.global.f64 	%fd148, [%rd38+8];
	add.f64 	%fd149, %fd148, %fd147;
	ld.global.f64 	%fd150, [%rd38+16];
	add.f64 	%fd151, %fd150, %fd149;
	ld.global.f64 	%fd152, [%rd38+24];
	add.f64 	%fd168, %fd152, %fd151;
	add.s32 	%r100, %r100, 4;
$L__BB5_35:
	setp.eq.s32 	%p44, %r35, 0;
	@%p44 bra 	$L__BB5_38;
	mul.wide.u32 	%rd39, %r100, 8;
	add.s64 	%rd41, %rd3, %rd39;
	neg.s32 	%r102, %r35;
$L__BB5_37:
	.pragma "nounroll";
	ld.global.f64 	%fd153, [%rd41];
	add.f64 	%fd168, %fd153, %fd168;
	add.s64 	%rd41, %rd41, 8;
	add.s32 	%r102, %r102, 1;
	setp.ne.s32 	%p45, %r102, 0;
	@%p45 bra 	$L__BB5_37;
$L__BB5_38:
	st.global.f64 	[%rd3], %fd168;
$L__BB5_39:
	st.global.f64 	[d_f_pred], %fd168;
$L__BB5_40:
	ret;

}
.func  (.param .b64 func_retval0) __internal_accurate_pow(
	.param .b64 __internal_accurate_pow_param_0
)
{
	.reg .pred 	%p<8>;
	.reg .b32 	%r<49>;
	.reg .b32 	%f<3>;
	.reg .b64 	%fd<109>;

	ld.param.f64 	%fd10, [__internal_accurate_pow_param_0];
	{
	.reg .b32 %temp; 
	mov.b64 	{%temp, %r46}, %fd10;
	}
	{
	.reg .b32 %temp; 
	mov.b64 	{%r45, %temp}, %fd10;
	}
	shr.u32 	%r47, %r46, 20;
	setp.gt.u32 	%p1, %r46, 1048575;
	@%p1 bra 	$L__BB6_2;
	mul.f64 	%fd11, %fd10, 0d4350000000000000;
	{
	.reg .b32 %temp; 
	mov.b64 	{%temp, %r46}, %fd11;
	}
	{
	.reg .b32 %temp; 
	mov.b64 	{%r45, %temp}, %fd11;
	}
	shr.u32 	%r16, %r46, 20;
	add.s32 	%r47, %r16, -54;
$L__BB6_2:
	add.s32 	%r48, %r47, -1023;
	and.b32  	%r17, %r46, -2146435073;
	or.b32  	%r18, %r17, 1072693248;
	mov.b64 	%fd107, {%r45, %r18};
	setp.lt.u32 	%p2, %r18, 1073127583;
	@%p2 bra 	$L__BB6_4;
	{
	.reg .b32 %temp; 
	mov.b64 	{%r19, %temp}, %fd107;
	}
	{
	.reg .b32 %temp; 
	mov.b64 	{%temp, %r20}, %fd107;
	}
	add.s32 	%r21, %r20, -1048576;
	mov.b64 	%fd107, {%r19, %r21};
	add.s32 	%r48, %r47, -1022;
$L__BB6_4:
	add.f64 	%fd12, %fd107, 0dBFF0000000000000;
	add.f64 	%fd13, %fd107, 0d3FF0000000000000;
	rcp.approx.ftz.f64 	%fd14, %fd13;
	neg.f64 	%fd15, %fd13;
	fma.rn.f64 	%fd16, %fd15, %fd14, 0d3FF0000000000000;
	fma.rn.f64 	%fd17, %fd16, %fd16, %fd16;
	fma.rn.f64 	%fd18, %fd17, %fd14, %fd14;
	mul.f64 	%fd19, %fd12, %fd18;
	fma.rn.f64 	%fd20, %fd12, %fd18, %fd19;
	mul.f64 	%fd21, %fd20, %fd20;
	fma.rn.f64 	%fd22, %fd21, 0d3EB0F5FF7D2CAFE2, 0d3ED0F5D241AD3B5A;
	fma.rn.f64 	%fd23, %fd22, %fd21, 0d3EF3B20A75488A3F;
	fma.rn.f64 	%fd24, %fd23, %fd21, 0d3F1745CDE4FAECD5;
	fma.rn.f64 	%fd25, %fd24, %fd21, 0d3F3C71C7258A578B;
	fma.rn.f64 	%fd26, %fd25, %fd21, 0d3F6249249242B910;
	fma.rn.f64 	%fd27, %fd26, %fd21, 0d3F89999999999DFB;
	sub.f64 	%fd28, %fd12, %fd20;
	add.f64 	%fd29, %fd28, %fd28;
	neg.f64 	%fd30, %fd20;
	fma.rn.f64 	%fd31, %fd30, %fd12, %fd29;
	mul.f64 	%fd32, %fd18, %fd31;
	fma.rn.f64 	%fd33, %fd21, %fd27, 0d3FB5555555555555;
	mov.f64 	%fd34, 0d3FB5555555555555;
	sub.f64 	%fd35, %fd34, %fd33;
	fma.rn.f64 	%fd36, %fd21, %fd27, %fd35;
	add.f64 	%fd37, %fd36, 0dBC46A4CB00B9E7B0;
	add.f64 	%fd38, %fd33, %fd37;
	sub.f64 	%fd39, %fd33, %fd38;
	add.f64 	%fd40, %fd37, %fd39;
	mul.rn.f64 	%fd41, %fd20, %fd20;
	neg.f64 	%fd42, %fd41;
	fma.rn.f64 	%fd43, %fd20, %fd20, %fd42;
	{
	.reg .b32 %temp; 
	mov.b64 	{%r22, %temp}, %fd32;
	}
	{
	.reg .b32 %temp; 
	mov.b64 	{%temp, %r23}, %fd32;
	}
	add.s32 	%r24, %r23, 1048576;
	mov.b64 	%fd44, {%r22, %r24};
	fma.rn.f64 	%fd45, %fd20, %fd44, %fd43;
	mul.rn.f64 	%fd46, %fd41, %fd20;
	neg.f64 	%fd47, %fd46;
	fma.rn.f64 	%fd48, %fd41, %fd20, %fd47;
	fma.rn.f64 	%fd49, %fd41, %fd32, %fd48;
	fma.rn.f64 	%fd50, %fd45, %fd20, %fd49;
	mul.rn.f64 	%fd51, %fd38, %fd46;
	neg.f64 	%fd52, %fd51;
	fma.rn.f64 	%fd53, %fd38, %fd46, %fd52;
	fma.rn.f64 	%fd54, %fd38, %fd50, %fd53;
	fma.rn.f64 	%fd55, %fd40, %fd46, %fd54;
	add.f64 	%fd56, %fd51, %fd55;
	sub.f64 	%fd57, %fd51, %fd56;
	add.f64 	%fd58, %fd55, %fd57;
	add.f64 	%fd59, %fd20, %fd56;
	sub.f64 	%fd60, %fd20, %fd59;
	add.f64 	%fd61, %fd56, %fd60;
	add.f64 	%fd62, %fd58, %fd61;
	add.f64 	%fd63, %fd32, %fd62;
	add.f64 	%fd64, %fd59, %fd63;
	sub.f64 	%fd65, %fd59, %fd64;
	add.f64 	%fd66, %fd63, %fd65;
	xor.b32  	%r25, %r48, -2147483648;
	mov.b32 	%r26, 1127219200;
	mov.b64 	%fd67, {%r25, %r26};
	mov.b32 	%r27, -2147483648;
	mov.b64 	%fd68, {%r27, %r26};
	sub.f64 	%fd69, %fd67, %fd68;
	fma.rn.f64 	%fd70, %fd69, 0d3FE62E42FEFA39EF, %fd64;
	fma.rn.f64 	%fd71, %fd69, 0dBFE62E42FEFA39EF, %fd70;
	sub.f64 	%fd72, %fd71, %fd64;
	sub.f64 	%fd73, %fd66, %fd72;
	fma.rn.f64 	%fd74, %fd69, 0d3C7ABC9E3B39803F, %fd73;
	add.f64 	%fd75, %fd70, %fd74;
	sub.f64 	%fd76, %fd70, %fd75;
	add.f64 	%fd77, %fd74, %fd76;
	mov.f64 	%fd78, 0d4000000000000000;
	{
	.reg .b32 %temp; 
	mov.b64 	{%temp, %r28}, %fd78;
	}
	{
	.reg .b32 %temp; 
	mov.b64 	{%r29, %temp}, %fd78;
	}
	shl.b32 	%r30, %r28, 1;
	setp.gt.u32 	%p3, %r30, -33554433;
	and.b32  	%r31, %r28, -15728641;
	selp.b32 	%r32, %r31, %r28, %p3;
	mov.b64 	%fd79, {%r29, %r32};
	mul.rn.f64 	%fd80, %fd75, %fd79;
	neg.f64 	%fd81, %fd80;
	fma.rn.f64 	%fd82, %fd75, %fd79, %fd81;
	fma.rn.f64 	%fd83, %fd77, %fd79, %fd82;
	add.f64 	%fd4, %fd80, %fd83;
	sub.f64 	%fd84, %fd80, %fd4;
	add.f64 	%fd5, %fd83, %fd84;
	fma.rn.f64 	%fd85, %fd4, 0d3FF71547652B82FE, 0d4338000000000000;
	{
	.reg .b32 %temp; 
	mov.b64 	{%r13, %temp}, %fd85;
	}
	mov.f64 	%fd86, 0dC338000000000000;
	add.rn.f64 	%fd87, %fd85, %fd86;
	fma.rn.f64 	%fd88, %fd87, 0dBFE62E42FEFA39EF, %fd4;
	fma.rn.f64 	%fd89, %fd87, 0dBC7ABC9E3B39803F, %fd88;
	fma.rn.f64 	%fd90, %fd89, 0d3E5ADE1569CE2BDF, 0d3E928AF3FCA213EA;
	fma.rn.f64 	%fd91, %fd90, %fd89, 0d3EC71DEE62401315;
	fma.rn.f64 	%fd92, %fd91, %fd89, 0d3EFA01997C89EB71;
	fma.rn.f64 	%fd93, %fd92, %fd89, 0d3F2A01A014761F65;
	fma.rn.f64 	%fd94, %fd93, %fd89, 0d3F56C16C1852B7AF;
	fma.rn.f64 	%fd95, %fd94, %fd89, 0d3F81111111122322;
	fma.rn.f64 	%fd96, %fd95, %fd89, 0d3FA55555555502A1;
	fma.rn.f64 	%fd97, %fd96, %fd89, 0d3FC5555555555511;
	fma.rn.f64 	%fd98, %fd97, %fd89, 0d3FE000000000000B;
	fma.rn.f64 	%fd99, %fd98, %fd89, 0d3FF0000000000000;
	fma.rn.f64 	%fd100, %fd99, %fd89, 0d3FF0000000000000;
	{
	.reg .b32 %temp; 
	mov.b64 	{%r14, %temp}, %fd100;
	}
	{
	.reg .b32 %temp; 
	mov.b64 	{%temp, %r15}, %fd100;
	}
	shl.b32 	%r33, %r13, 20;
	add.s32 	%r34, %r33, %r15;
	mov.b64 	%fd108, {%r14, %r34};
	{
	.reg .b32 %temp; 
	mov.b64 	{%temp, %r35}, %fd4;
	}
	mov.b32 	%f2, %r35;
	abs.f32 	%f1, %f2;
	setp.lt.f32 	%p4, %f1, 0f4086232B;
	@%p4 bra 	$L__BB6_7;
	setp.lt.f64 	%p5, %fd4, 0d0000000000000000;
	add.f64 	%fd101, %fd4, 0d7FF0000000000000;
	selp.f64 	%fd108, 0d0000000000000000, %fd101, %p5;
	setp.geu.f32 	%p6, %f1, 0f40874800;
	@%p6 bra 	$L__BB6_7;
	shr.u32 	%r36, %r13, 31;
	add.s32 	%r37, %r13, %r36;
	shr.s32 	%r38, %r37, 1;
	shl.b32 	%r39, %r38, 20;
	add.s32 	%r40, %r15, %r39;
	mov.b64 	%fd102, {%r14, %r40};
	sub.s32 	%r41, %r13, %r38;
	shl.b32 	%r42, %r41, 20;
	add.s32 	%r43, %r42, 1072693248;
	mov.b32 	%r44, 0;
	mov.b64 	%fd103, {%r44, %r43};
	mul.f64 	%fd108, %fd103, %fd102;
$L__BB6_7:
	abs.f64 	%fd104, %fd108;
	setp.eq.f64 	%p7, %fd104, 0d7FF0000000000000;
	fma.rn.f64 	%fd105, %fd108, %fd5, %fd108;
	selp.f64 	%fd106, %fd108, %fd105, %p7;
	st.param.f64 	[func_retval0], %fd106;
	ret;

}


// ===== COMPILED SASS (sm_100) =====

	.target	sm_100

	.elftype	@"ET_EXEC"


//--------------------- .note.nv.tkinfo           --------------------------
	.section	.note.nv.tkinfo,"",@"SHT_NOTE"
	.sectionflags	@"SHF_NOTE_NV_TKINFO"
	.tkinfo
        /*0018*/ 	.word	0x00000002
        /*0030*/ 	.string	""
        /*0030*/ 	.string	"ptxas"
        /*0030*/ 	.string	"Cuda compilation tools, release 13.0, V13.0.88"
        /*0030*/ 	.string	"Build cuda_13.0.r13.0/compiler.36424714_0"
        /*0030*/ 	.string	"-arch sm_100 -m 64 "



//--------------------- .note.nv.cuinfo           --------------------------
	.section	.note.nv.cuinfo,"",@"SHT_NOTE"
	.sectionflags	@"SHF_NOTE_NV_CUINFO"
        /*0018*/ 	.short	0x0002
        /*001a*/ 	.short	0x0064
        /*001c*/ 	.short	0x0082
	.zero		2


//--------------------- .nv.info                  --------------------------
	.section	.nv.info,"",@"SHT_CUDA_INFO"
	.align	4


	//----- nvinfo : EIATTR_REGCOUNT
	.align		4
        /*0000*/ 	.byte	0x04, 0x2f
        /*0002*/ 	.short	(.L_5 - .L_4)
	.align		4
.L_4:
        /*0004*/ 	.word	index@(_Z23device_compute_K_sharediiPdP2XY)
        /*0008*/ 	.word	0x00000028


	//----- nvinfo : EIATTR_FRAME_SIZE
	.align		4
.L_5:
        /*000c*/ 	.byte	0x04, 0x11
        /*000e*/ 	.short	(.L_7 - .L_6)
	.align		4
.L_6:
        /*0010*/ 	.word	index@($_Z23device_compute_K_sharediiPdP2XY$__internal_accurate_pow)
        /*0014*/ 	.word	0x00000000


	//----- nvinfo : EIATTR_FRAME_SIZE
	.align		4
.L_7:
        /*0018*/ 	.byte	0x04, 0x11
        /*001a*/ 	.short	(.L_9 - .L_8)
	.align		4
.L_8:
        /*001c*/ 	.word	index@(_Z23device_compute_K_sharediiPdP2XY)
        /*0020*/ 	.word	0x00000000


	//----- nvinfo : EIATTR_REGCOUNT
	.align		4
.L_9:
        /*0024*/ 	.byte	0x04, 0x2f
        /*0026*/ 	.short	(.L_11 - .L_10)
	.align		4
.L_10:
        /*0028*/ 	.word	index@(_Z16device_compute_KiiPdP2XY)
        /*002c*/ 	.word	0x00000026


	//----- nvinfo : EIATTR_FRAME_SIZE
	.align		4
.L_11:
        /*0030*/ 	.byte	0x04, 0x11
        /*0032*/ 	.short	(.L_13 - .L_12)
	.align		4
.L_12:
        /*0034*/ 	.word	index@($_Z16device_compute_KiiPdP2XY$__internal_accurate_pow)
        /*0038*/ 	.word	0x00000000


	//----- nvinfo : EIATTR_FRAME_SIZE
	.align		4
.L_13:
        /*003c*/ 	.byte	0x04, 0x11
        /*003e*/ 	.short	(.L_15 - .L_14)
	.align		4
.L_14:
        /*0040*/ 	.word	index@(_Z16device_compute_KiiPdP2XY)
        /*0044*/ 	.word	0x00000000


	//----- nvinfo : EIATTR_REGCOUNT
	.align		4
.L_15:
        /*0048*/ 	.byte	0x04, 0x2f
        /*004a*/ 	.short	(.L_17 - .L_16)
	.align		4
.L_16:
        /*004c*/ 	.word	index@(_Z19device_run_choleskyPdiii)
        /*0050*/ 	.word	0x00000028


	//----- nvinfo : EIATTR_FRAME_SIZE
	.align		4
.L_17:
        /*0054*/ 	.byte	0x04, 0x11
        /*0056*/ 	.short	(.L_19 - .L_18)
	.align		4
.L_18:
        /*0058*/ 	.word	index@($__internal_4_$__cuda_sm20_dsqrt_rn_f64_mediumpath_v1)
        /*005c*/ 	.word	0x00000000


	//----- nvinfo : EIATTR_FRAME_SIZE
	.align		4
.L_19:
        /*0060*/ 	.byte	0x04, 0x11
        /*0062*/ 	.short	(.L_21 - .L_20)
	.align		4
.L_20:
        /*0064*/ 	.word	index@($__internal_3_$__cuda_sm20_div_rn_f64_full)
        /*0068*/ 	.word	0x00000000


	//----- nvinfo : EIATTR_FRAME_SIZE
	.align		4
.L_21:
        /*006c*/ 	.byte	0x04, 0x11
        /*006e*/ 	.short	(.L_23 - .L_22)
	.align		4
.L_22:
        /*0070*/ 	.word	index@(_Z19device_run_choleskyPdiii)
        /*0074*/ 	.word	0x00000000


	//----- nvinfo : EIATTR_REGCOUNT
	.align		4
.L_23:
        /*0078*/ 	.byte	0x04, 0x2f
        /*007a*/ 	.short	(.L_25 - .L_24)
	.align		4
.L_24:
        /*007c*/ 	.word	index@(_Z15device_run_choliPdS_S_)
        /*0080*/ 	.word	0x00000027


	//----- nvinfo : EIATTR_FRAME_SIZE
	.align		4
.L_25:
        /*0084*/ 	.byte	0x04, 0x11
        /*0086*/ 	.short	(.L_27 - .L_26)
	.align		4
.L_26:
        /*0088*/ 	.word	index@($_Z15device_run_choliPdS_S_$__internal_accurate_pow)
        /*008c*/ 	.word	0x00000000


	//----- nvinfo : EIATTR_FRAME_SIZE
	.align		4
.L_27:
        /*0090*/ 	.byte	0x04, 0x11
        /*0092*/ 	.short	(.L_29 - .L_28)
	.align		4
.L_28:
        /*0094*/ 	.word	index@($__internal_2_$__cuda_sm20_dsqrt_rn_f64_mediumpath_v1)
        /*0098*/ 	.word	0x00000000


	//----- nvinfo : EIATTR_FRAME_SIZE
	.align		4
.L_29:
        /*009c*/ 	.byte	0x04, 0x11
        /*009e*/ 	.short	(.L_31 - .L_30)
	.align		4
.L_30:
        /*00a0*/ 	.word	index@($__internal_1_$__cuda_sm20_div_rn_f64_full)
        /*00a4*/ 	.word	0x00000000


	//----- nvinfo : EIATTR_FRAME_SIZE
	.align		4
.L_31:
        /*00a8*/ 	.byte	0x04, 0x11
        /*00aa*/ 	.short	(.L_33 - .L_32)
	.align		4
.L_32:
        /*00ac*/ 	.word	index@(_Z15device_run_choliPdS_S_)
        /*00b0*/ 	.word	0x00000000


	//----- nvinfo : EIATTR_REGCOUNT
	.align		4
.L_33:
        /*00b4*/ 	.byte	0x04, 0x2f
        /*00b6*/ 	.short	(.L_35 - .L_34)
	.align		4
.L_34:
        /*00b8*/ 	.word	index@(_Z17device_run_solveriPdS_S_S_S_)
        /*00bc*/ 	.word	0x00000020


	//----- nvinfo : EIATTR_FRAME_SIZE
	.align		4
.L_35:
        /*00c0*/ 	.byte	0x04, 0x11
        /*00c2*/ 	.short	(.L_37 - .L_36)
	.align		4
.L_36:
        /*00c4*/ 	.word	index@($__internal_0_$__cuda_sm20_div_rn_f64_full)
        /*00c8*/ 	.word	0x00000000


	//----- nvinfo : EIATTR_FRAME_SIZE
	.align		4
.L_37:
        /*00cc*/ 	.byte	0x04, 0x11
        /*00ce*/ 	.short	(.L_39 - .L_38)
	.align		4
.L_38:
        /*00d0*/ 	.word	index@(_Z17device_run_solveriPdS_S_S_S_)
        /*00d4*/ 	.word	0x00000000


	//----- nvinfo : EIATTR_REGCOUNT
	.align		4
.L_39:
        /*00d8*/ 	.byte	0x04, 0x2f
        /*00da*/ 	.short	(.L_41 - .L_40)
	.align		4
.L_40:
        /*00dc*/ 	.word	index@(_Z20device_predict_valueiiddPdS_S_P2XY)
        /*00e0*/ 	.word	0x00000020


	//----- nvinfo : EIATTR_FRAME_SIZE
	.align		4
.L_41:
        /*00e4*/ 	.byte	0x04, 0x11
        /*00e6*/ 	.short	(.L_43 - .L_42)
	.align		4
.L_42:
        /*00e8*/ 	.word	index@($_Z20device_predict_valueiiddPdS_S_P2XY$__internal_accurate_pow)
        /*00ec*/ 	.word	0x00000000


	//----- nvinfo : EIATTR_FRAME_SIZE
	.align		4
.L_43:
        /*00f0*/ 	.byte	0x04, 0x11
        /*00f2*/ 	.short	(.L_45 - .L_44)
	.align		4
.L_44:
        /*00f4*/ 	.word	index@(_Z20device_predict_valueiiddPdS_S_P2XY)
        /*00f8*/ 	.word	0x00000000


	//----- nvinfo : EIATTR_MIN_STACK_SIZE
	.align		4
.L_45:
        /*00fc*/ 	.byte	0x04, 0x12
        /*00fe*/ 	.short	(.L_47 - .L_46)
	.align		4
.L_46:
        /*0100*/ 	.word	index@(_Z20device_predict_valueiiddPdS_S_P2XY)
        /*0104*/ 	.word	0x00000000


	//----- nvinfo : EIATTR_MIN_STACK_SIZE
	.align		4
.L_47:
        /*0108*/ 	.byte	0x04, 0x12
        /*010a*/ 	.short	(.L_49 - .L_48)
	.align		4
.L_48:
        /*010c*/ 	.word	index@(_Z17device_run_solveriPdS_S_S_S_)
        /*0110*/ 	.word	0x00000000


	//----- nvinfo : EIATTR_MIN_STACK_SIZE
	.align		4
.L_49:
        /*0114*/ 	.byte	0x04, 0x12
        /*0116*/ 	.short	(.L_51 - .L_50)
	.align		4
.L_50:
        /*0118*/ 	.word	index@(_Z15device_run_choliPdS_S_)
        /*011c*/ 	.word	0x00000000


	//----- nvinfo : EIATTR_MIN_STACK_SIZE
	.align		4
.L_51:
        /*0120*/ 	.byte	0x04, 0x12
        /*0122*/ 	.short	(.L_53 - .L_52)
	.align		4
.L_52:
        /*0124*/ 	.word	index@(_Z19device_run_choleskyPdiii)
        /*0128*/ 	.word	0x00000000


	//----- nvinfo : EIATTR_MIN_STACK_SIZE
	.align		4
.L_53:
        /*012c*/ 	.byte	0x04, 0x12
        /*012e*/ 	.short	(.L_55 - .L_54)
	.align		4
.L_54:
        /*0130*/ 	.word	index@(_Z16device_compute_KiiPdP2XY)
        /*0134*/ 	.word	0x00000000


	//----- nvinfo : EIATTR_MIN_STACK_SIZE
	.align		4
.L_55:
        /*0138*/ 	.byte	0x04, 0x12
        /*013a*/ 	.short	(.L_57 - .L_56)
	.align		4
.L_56:
        /*013c*/ 	.word	index@(_Z23device_compute_K_sharediiPdP2XY)
        /*0140*/ 	.word	0x00000000
.L_57:


//--------------------- .nv.compat                --------------------------
	.section	.nv.compat,"",@"SHT_CUDA_COMPAT_INFO"
	.align	4
        /*0000*/ 	.byte	0x02, 0x09, 0x00, 0x00, 0x02, 0x02, 0x01, 0x00, 0x02, 0x05, 0x05, 0x00, 0x03, 0x07, 0x01, 0x01
        /*0010*/ 	.byte	0x02, 0x03, 0x00, 0x00, 0x02, 0x06, 0x01, 0x00, 0x04, 0x0b, 0x08, 0x00, 0x01, 0x00, 0x00, 0x00
        /*0020*/ 	.byte	0x00, 0x00, 0x00, 0x00


//--------------------- .nv.info._Z20device_predict_valueiiddPdS_S_P2XY --------------------------
	.section	.nv.info._Z20device_predict_valueiiddPdS_S_P2XY,"",@"SHT_CUDA_INFO"
	.sectionflags	@""
	.align	4


	//----- nvinfo : EIATTR_CUDA_API_VERSION
	.align		4
        /*0000*/ 	.byte	0x04, 0x37
        /*0002*/ 	.short	(.L_59 - .L_58)
.L_58:
        /*0004*/ 	.word	0x00000082


	//----- nvinfo : EIATTR_KPARAM_INFO
	.align		4
.L_59:
        /*0008*/ 	.byte	0x04, 0x17
        /*000a*/ 	.short	(.L_61 - .L_60)
.L_60:
        /*000c*/ 	.word	0x00000000
        /*0010*/ 	.short	0x0007
        /*0012*/ 	.short	0x0030
        /*0014*/ 	.byte	0x00, 0xf5, 0x21, 0x00


	//----- nvinfo : EIATTR_KPARAM_INFO
	.align		4
.L_61:
        /*0018*/ 	.byte	0x04, 0x17
        /*001a*/ 	.short	(.L_63 - .L_62)
.L_62:
        /*001c*/ 	.word	0x00000000
        /*0020*/ 	.short	0x0006
        /*0022*/ 	.short	0x0028
        /*0024*/ 	.byte	0x00, 0xf5, 0x21, 0x00


	//----- nvinfo : EIATTR_KPARAM_INFO
	.align		4
.L_63:
        /*0028*/ 	.byte	0x04, 0x17
        /*002a*/ 	.short	(.L_65 - .L_64)
.L_64:
        /*002c*/ 	.word	0x00000000
        /*0030*/ 	.short	0x0005
        /*0032*/ 	.short	0x0020
        /*0034*/ 	.byte	0x00, 0xf5, 0x21, 0x00


	//----- nvinfo : EIATTR_KPARAM_INFO
	.align		4
.L_65:
        /*0038*/ 	.byte	0x04, 0x17
        /*003a*/ 	.short	(.L_67 - .L_66)
.L_66:
        /*003c*/ 	.word	0x00000000
        /*0040*/ 	.short	0x0004
        /*0042*/ 	.short	0x0018
        /*0044*/ 	.byte	0x00, 0xf5, 0x21, 0x00


	//----- nvinfo : EIATTR_KPARAM_INFO
	.align		4
.L_67:
        /*0048*/ 	.byte	0x04, 0x17
        /*004a*/ 	.short	(.L_69 - .L_68)
.L_68:
        /*004c*/ 	.word	0x00000000
        /*0050*/ 	.short	0x0003
        /*0052*/ 	.short	0x0010
        /*0054*/ 	.byte	0x00, 0xf0, 0x21, 0x00


	//----- nvinfo : EIATTR_KPARAM_INFO
	.align		4
.L_69:
        /*0058*/ 	.byte	0x04, 0x17
        /*005a*/ 	.short	(.L_71 - .L_70)
.L_70:
        /*005c*/ 	.word	0x00000000
        /*0060*/ 	.short	0x0002
        /*0062*/ 	.short	0x0008
        /*0064*/ 	.byte	0x00, 0xf0, 0x21, 0x00


	//----- nvinfo : EIATTR_KPARAM_INFO
	.align		4
.L_71:
        /*0068*/ 	.byte	0x04, 0x17
        /*006a*/ 	.short	(.L_73 - .L_72)
.L_72:
        /*006c*/ 	.word	0x00000000
        /*0070*/ 	.short	0x0001
        /*0072*/ 	.short	0x0004
        /*0074*/ 	.byte	0x00, 0xf0, 0x11, 0x00


	//----- nvinfo : EIATTR_KPARAM_INFO
	.align		4
.L_73:
        /*0078*/ 	.byte	0x04, 0x17
        /*007a*/ 	.short	(.L_75 - .L_74)
.L_74:
        /*007c*/ 	.word	0x00000000
        /*0080*/ 	.short	0x0000
        /*0082*/ 	.short	0x0000
        /*0084*/ 	.byte	0x00, 0xf0, 0x11, 0x00


	//----- nvinfo : EIATTR_SPARSE_MMA_MASK
	.align		4
.L_75:
        /*0088*/ 	.byte	0x03, 0x50
        /*008a*/ 	.short	0x0000


	//----- nvinfo : EIATTR_MAXREG_COUNT
	.align		4
        /*008c*/ 	.byte	0x03, 0x1b
        /*008e*/ 	.short	0x00ff


	//----- nvinfo : EIATTR_NUM_BARRIERS
	.align		4
        /*0090*/ 	.byte	0x02, 0x4c
        /*0092*/ 	.byte	0x01
	.zero		1


	//----- nvinfo : EIATTR_MERCURY_ISA_VERSION
	.align		4
        /*0094*/ 	.byte	0x03, 0x5f
        /*0096*/ 	.short	0x0101


	//----- nvinfo : EIATTR_VRC_CTA_INIT_COUNT
	.align		4
        /*0098*/ 	.byte	0x02, 0x4a
	.zero		1
	.zero		1


	//----- nvinfo : EIATTR_EXIT_INSTR_OFFSETS
	.align		4
        /*009c*/ 	.byte	0x04, 0x1c
        /*009e*/ 	.short	(.L_77 - .L_76)


	//   ....[0]....
.L_76:
        /*00a0*/ 	.word	0x00000e00


	//   ....[1]....
        /*00a4*/ 	.word	0x00001570


	//----- nvinfo : EIATTR_CRS_STACK_SIZE
	.align		4
.L_77:
        /*00a8*/ 	.byte	0x04, 0x1e
        /*00aa*/ 	.short	(.L_79 - .L_78)
.L_78:
        /*00ac*/ 	.word	0x00000000


	//----- nvinfo : EIATTR_CBANK_PARAM_SIZE
	.align		4
.L_79:
        /*00b0*/ 	.byte	0x03, 0x19
        /*00b2*/ 	.short	0x0038


	//----- nvinfo : EIATTR_PARAM_CBANK
	.align		4
        /*00b4*/ 	.byte	0x04, 0x0a
        /*00b6*/ 	.short	(.L_81 - .L_80)
	.align		4
.L_80:
        /*00b8*/ 	.word	index@(.nv.constant0._Z20device_predict_valueiiddPdS_S_P2XY)
        /*00bc*/ 	.short	0x0380
        /*00be*/ 	.short	0x0038


	//----- nvinfo : EIATTR_SW_WAR
	.align		4
.L_81:
        /*00c0*/ 	.byte	0x04, 0x36
        /*00c2*/ 	.short	(.L_83 - .L_82)
.L_82:
        /*00c4*/ 	.word	0x00000008
.L_83:


//--------------------- .nv.info._Z17device_run_solveriPdS_S_S_S_ --------------------------
	.section	.nv.info._Z17device_run_solveriPdS_S_S_S_,"",@"SHT_CUDA_INFO"
	.sectionflags	@""
	.align	4


	//----- nvinfo : EIATTR_CUDA_API_VERSION
	.align		4
        /*0000*/ 	.byte	0x04, 0x37
        /*0002*/ 	.short	(.L_85 - .L_84)
.L_84:
        /*0004*/ 	.word	0x00000082


	//----- nvinfo : EIATTR_KPARAM_INFO
	.align		4
.L_85:
        /*0008*/ 	.byte	0x04, 0x17
        /*000a*/ 	.short	(.L_87 - .L_86)
.L_86:
        /*000c*/ 	.word	0x00000000
        /*0010*/ 	.short	0x0005
        /*0012*/ 	.short	0x0028
        /*0014*/ 	.byte	0x00, 0xf5, 0x21, 0x00


	//----- nvinfo : EIATTR_KPARAM_INFO
	.align		4
.L_87:
        /*0018*/ 	.byte	0x04, 0x17
        /*001a*/ 	.short	(.L_89 - .L_88)
.L_88:
        /*001c*/ 	.word	0x00000000
        /*0020*/ 	.short	0x0004
        /*0022*/ 	.short	0x0020
        /*0024*/ 	.byte	0x00, 0xf5, 0x21, 0x00


	//----- nvinfo : EIATTR_KPARAM_INFO
	.align		4
.L_89:
        /*0028*/ 	.byte	0x04, 0x17
        /*002a*/ 	.short	(.L_91 - .L_90)
.L_90:
        /*002c*/ 	.word	0x00000000
        /*0030*/ 	.short	0x0003
        /*0032*/ 	.short	0x0018
        /*0034*/ 	.byte	0x00, 0xf5, 0x21, 0x00


	//----- nvinfo : EIATTR_KPARAM_INFO
	.align		4
.L_91:
        /*0038*/ 	.byte	0x04, 0x17
        /*003a*/ 	.short	(.L_93 - .L_92)
.L_92:
        /*003c*/ 	.word	0x00000000
        /*0040*/ 	.short	0x0002
        /*0042*/ 	.short	0x0010
        /*0044*/ 	.byte	0x00, 0xf5, 0x21, 0x00


	//----- nvinfo : EIATTR_KPARAM_INFO
	.align		4
.L_93:
        /*0048*/ 	.byte	0x04, 0x17
        /*004a*/ 	.short	(.L_95 - .L_94)
.L_94:
        /*004c*/ 	.word	0x00000000
        /*0050*/ 	.short	0x0001
        /*0052*/ 	.short	0x0008
        /*0054*/ 	.byte	0x00, 0xf5, 0x21, 0x00


	//----- nvinfo : EIATTR_KPARAM_INFO
	.align		4
.L_95:
        /*0058*/ 	.byte	0x04, 0x17
        /*005a*/ 	.short	(.L_97 - .L_96)
.L_96:
        /*005c*/ 	.word	0x00000000
        /*0060*/ 	.short	0x0000
        /*0062*/ 	.short	0x0000
        /*0064*/ 	.byte	0x00, 0xf0, 0x11, 0x00


	//----- nvinfo : EIATTR_SPARSE_MMA_MASK
	.align		4
.L_97:
        /*0068*/ 	.byte	0x03, 0x50
        /*006a*/ 	.short	0x0000


	//----- nvinfo : EIATTR_MAXREG_COUNT
	.align		4
        /*006c*/ 	.byte	0x03, 0x1b
        /*006e*/ 	.short	0x00ff


	//----- nvinfo : EIATTR_NUM_BARRIERS
	.align		4
        /*0070*/ 	.byte	0x02, 0x4c
        /*0072*/ 	.byte	0x01
	.zero		1


	//----- nvinfo : EIATTR_MERCURY_ISA_VERSION
	.align		4
        /*0074*/ 	.byte	0x03, 0x5f
        /*0076*/ 	.short	0x0101


	//----- nvinfo : EIATTR_VRC_CTA_INIT_COUNT
	.align		4
        /*0078*/ 	.byte	0x02, 0x4a
	.zero		1
	.zero		1


	//----- nvinfo : EIATTR_EXIT_INSTR_OFFSETS
	.align		4
        /*007c*/ 	.byte	0x04, 0x1c
        /*007e*/ 	.short	(.L_99 - .L_98)


	//   ....[0]....
.L_98:
        /*0080*/ 	.word	0x00000b80


	//   ....[1]....
        /*0084*/ 	.word	0x000017b0


	//----- nvinfo : EIATTR_CRS_STACK_SIZE
	.align		4
.L_99:
        /*0088*/ 	.byte	0x04, 0x1e
        /*008a*/ 	.short	(.L_101 - .L_100)
.L_100:
        /*008c*/ 	.word	0x00000000


	//----- nvinfo : EIATTR_CBANK_PARAM_SIZE
	.align		4
.L_101:
        /*0090*/ 	.byte	0x03, 0x19
        /*0092*/ 	.short	0x0030


	//----- nvinfo : EIATTR_PARAM_CBANK
	.align		4
        /*0094*/ 	.byte	0x04, 0x0a
        /*0096*/ 	.short	(.L_103 - .L_102)
	.align		4
.L_102:
        /*0098*/ 	.word	index@(.nv.constant0._Z17device_run_solveriPdS_S_S_S_)
        /*009c*/ 	.short	0x0380
        /*009e*/ 	.short	0x0030


	//----- nvinfo : EIATTR_SW_WAR
	.align		4
.L_103:
        /*00a0*/ 	.byte	0x04, 0x36
        /*00a2*/ 	.short	(.L_105 - .L_104)
.L_104:
        /*00a4*/ 	.word	0x00000008
.L_105:


//--------------------- .nv.info._Z15device_run_choliPdS_S_ --------------------------
	.section	.nv.info._Z15device_run_choliPdS_S_,"",@"SHT_CUDA_INFO"
	.sectionflags	@""
	.align	4


	//----- nvinfo : EIATTR_CUDA_API_VERSION
	.align		4
        /*0000*/ 	.byte	0x04, 0x37
        /*0002*/ 	.short	(.L_107 - .L_106)
.L_106:
        /*0004*/ 	.word	0x00000082


	//----- nvinfo : EIATTR_KPARAM_INFO
	.align		4
.L_107:
        /*0008*/ 	.byte	0x04, 0x17
        /*000a*/ 	.short	(.L_109 - .L_108)
.L_108:
        /*000c*/ 	.word	0x00000000
        /*0010*/ 	.short	0x0003
        /*0012*/ 	.short	0x0018
        /*0014*/ 	.byte	0x00, 0xf5, 0x21, 0x00


	//----- nvinfo : EIATTR_KPARAM_INFO
	.align		4
.L_109:
        /*0018*/ 	.byte	0x04, 0x17
        /*001a*/ 	.short	(.L_111 - .L_110)
.L_110:
        /*001c*/ 	.word	0x00000000
        /*0020*/ 	.short	0x0002
        /*0022*/ 	.short	0x0010
        /*0024*/ 	.byte	0x00, 0xf5, 0x21, 0x00


	//----- nvinfo : EIATTR_KPARAM_INFO
	.align		4
.L_111:
        /*0028*/ 	.byte	0x04, 0x17
        /*002a*/ 	.short	(.L_113 - .L_112)
.L_112:
        /*002c*/ 	.word	0x00000000
        /*0030*/ 	.short	0x0001
        /*0032*/ 	.short	0x0008
        /*0034*/ 	.byte	0x00, 0xf5, 0x21, 0x00


	//----- nvinfo : EIATTR_KPARAM_INFO
	.align		4
.L_113:
        /*0038*/ 	.byte	0x04, 0x17
        /*003a*/ 	.short	(.L_115 - .L_114)
.L_114:
        /*003c*/ 	.word	0x00000000
        /*0040*/ 	.short	0x0000
        /*0042*/ 	.short	0x0000
        /*0044*/ 	.byte	0x00, 0xf0, 0x11, 0x00


	//----- nvinfo : EIATTR_SPARSE_MMA_MASK
	.align		4
.L_115:
        /*0048*/ 	.byte	0x03, 0x50
        /*004a*/ 	.short	0x0000


	//----- nvinfo : EIATTR_MAXREG_COUNT
	.align		4
        /*004c*/ 	.byte	0x03, 0x1b
        /*004e*/ 	.short	0x00ff


	//----- nvinfo : EIATTR_NUM_BARRIERS
	.align		4
        /*0050*/ 	.byte	0x02, 0x4c
        /*0052*/ 	.byte	0x01
	.zero		1


	//----- nvinfo : EIATTR_MERCURY_ISA_VERSION
	.align		4
        /*0054*/ 	.byte	0x03, 0x5f
        /*0056*/ 	.short	0x0101


	//----- nvinfo : EIATTR_VRC_CTA_INIT_COUNT
	.align		4
        /*0058*/ 	.byte	0x02, 0x4a
	.zero		1
	.zero		1


	//----- nvinfo : EIATTR_EXIT_INSTR_OFFSETS
	.align		4
        /*005c*/ 	.byte	0x04, 0x1c
        /*005e*/ 	.short	(.L_117 - .L_116)


	//   ....[0]....
.L_116:
        /*0060*/ 	.word	0x00000050


	//   ....[1]....
        /*0064*/ 	.word	0x00001800


	//----- nvinfo : EIATTR_CRS_STACK_SIZE
	.align		4
.L_117:
        /*0068*/ 	.byte	0x04, 0x1e
        /*006a*/ 	.short	(.L_119 - .L_118)
.L_118:
        /*006c*/ 	.word	0x00000000


	//----- nvinfo : EIATTR_CBANK_PARAM_SIZE
	.align		4
.L_119:
        /*0070*/ 	.byte	0x03, 0x19
        /*0072*/ 	.short	0x0020


	//----- nvinfo : EIATTR_PARAM_CBANK
	.align		4
        /*0074*/ 	.byte	0x04, 0x0a
        /*0076*/ 	.short	(.L_121 - .L_120)
	.align		4
.L_120:
        /*0078*/ 	.word	index@(.nv.constant0._Z15device_run_choliPdS_S_)
        /*007c*/ 	.short	0x0380
        /*007e*/ 	.short	0x0020


	//----- nvinfo : EIATTR_SW_WAR
	.align		4
.L_121:
        /*0080*/ 	.byte	0x04, 0x36
        /*0082*/ 	.short	(.L_123 - .L_122)
.L_122:
        /*0084*/ 	.word	0x00000008
.L_123:


//--------------------- .nv.info._Z19device_run_choleskyPdiii --------------------------
	.section	.nv.info._Z19device_run_choleskyPdiii,"",@"SHT_CUDA_INFO"
	.sectionflags	@""
	.align	4


	//----- nvinfo : EIATTR_CUDA_API_VERSION
	.align		4
        /*0000*/ 	.byte	0x04, 0x37
        /*0002*/ 	.short	(.L_125 - .L_124)
.L_124:
        /*0004*/ 	.word	0x00000082


	//----- nvinfo : EIATTR_KPARAM_INFO
	.align		4
.L_125:
        /*0008*/ 	.byte	0x04, 0x17
        /*000a*/ 	.short	(.L_127 - .L_126)
.L_126:
        /*000c*/ 	.word	0x00000000
        /*0010*/ 	.short	0x0003
        /*0012*/ 	.short	0x0010
        /*0014*/ 	.byte	0x00, 0xf0, 0x11, 0x00


	//----- nvinfo : EIATTR_KPARAM_INFO
	.align		4
.L_127:
        /*0018*/ 	.byte	0x04, 0x17
        /*001a*/ 	.short	(.L_129 - .L_128)
.L_128:
        /*001c*/ 	.word	0x00000000
        /*0020*/ 	.short	0x0002
        /*0022*/ 	.short	0x000c
        /*0024*/ 	.byte	0x00, 0xf0, 0x11, 0x00


	//----- nvinfo : EIATTR_KPARAM_INFO
	.align		4
.L_129:
        /*0028*/ 	.byte	0x04, 0x17
        /*002a*/ 	.short	(.L_131 - .L_130)
.L_130:
        /*002c*/ 	.word	0x00000000
        /*0030*/ 	.short	0x0001
        /*0032*/ 	.short	0x0008
        /*0034*/ 	.byte	0x00, 0xf0, 0x11, 0x00


	//----- nvinfo : EIATTR_KPARAM_INFO
	.align		4
.L_131:
        /*0038*/ 	.byte	0x04, 0x17
        /*003a*/ 	.short	(.L_133 - .L_132)
.L_132:
        /*003c*/ 	.word	0x00000000
        /*0040*/ 	.short	0x0000
        /*0042*/ 	.short	0x0000
        /*0044*/ 	.byte	0x00, 0xf5, 0x21, 0x00


	//----- nvinfo : EIATTR_SPARSE_MMA_MASK
	.align		4
.L_133:
        /*0048*/ 	.byte	0x03, 0x50
        /*004a*/ 	.short	0x0000


	//----- nvinfo : EIATTR_MAXREG_COUNT
	.align		4
        /*004c*/ 	.byte	0x03, 0x1b
        /*004e*/ 	.short	0x00ff


	//----- nvinfo : EIATTR_NUM_BARRIERS
	.align		4
        /*0050*/ 	.byte	0x02, 0x4c
        /*0052*/ 	.byte	0x01
	.zero		1


	//----- nvinfo : EIATTR_MERCURY_ISA_VERSION
	.align		4
        /*0054*/ 	.byte	0x03, 0x5f
        /*0056*/ 	.short	0x0101


	//----- nvinfo : EIATTR_VRC_CTA_INIT_COUNT
	.align		4
        /*0058*/ 	.byte	0x02, 0x4a
	.zero		1
	.zero		1


	//----- nvinfo : EIATTR_EXIT_INSTR_OFFSETS
	.align		4
        /*005c*/ 	.byte	0x04, 0x1c
        /*005e*/ 	.short	(.L_135 - .L_134)


	//   ....[0]....
.L_134:
        /*0060*/ 	.word	0x000035c0


	//   ....[1]....
        /*0064*/ 	.word	0x00004060


	//----- nvinfo : EIATTR_CRS_STACK_SIZE
	.align		4
.L_135:
        /*0068*/ 	.byte	0x04, 0x1e
        /*006a*/ 	.short	(.L_137 - .L_136)
.L_136:
        /*006c*/ 	.word	0x00000000


	//----- nvinfo : EIATTR_CBANK_PARAM_SIZE
	.align		4
.L_137:
        /*0070*/ 	.byte	0x03, 0x19
        /*0072*/ 	.short	0x0014


	//----- nvinfo : EIATTR_PARAM_CBANK
	.align		4
        /*0074*/ 	.byte	0x04, 0x0a
        /*0076*/ 	.short	(.L_139 - .L_138)
	.align		4
.L_138:
        /*0078*/ 	.word	index@(.nv.constant0._Z19device_run_choleskyPdiii)
        /*007c*/ 	.short	0x0380
        /*007e*/ 	.short	0x0014


	//----- nvinfo : EIATTR_SW_WAR
	.align		4
.L_139:
        /*0080*/ 	.byte	0x04, 0x36
        /*0082*/ 	.short	(.L_141 - .L_140)
.L_140:
        /*0084*/ 	.word	0x00000008
.L_141:


//--------------------- .nv.info._Z16device_compute_KiiPdP2XY --------------------------
	.section	.nv.info._Z16device_compute_KiiPdP2XY,"",@"SHT_CUDA_INFO"
	.sectionflags	@""
	.align	4


	//----- nvinfo : EIATTR_CUDA_API_VERSION
	.align		4
        /*0000*/ 	.byte	0x04, 0x37
        /*0002*/ 	.short	(.L_143 - .L_142)
.L_142:
        /*0004*/ 	.word	0x00000082


	//----- nvinfo : EIATTR_KPARAM_INFO
	.align		4
.L_143:
        /*0008*/ 	.byte	0x04, 0x17
        /*000a*/ 	.short	(.L_145 - .L_144)
.L_144:
        /*000c*/ 	.word	0x00000000
        /*0010*/ 	.short	0x0003
        /*0012*/ 	.short	0x0010
        /*0014*/ 	.byte	0x00, 0xf5, 0x21, 0x00


	//----- nvinfo : EIATTR_KPARAM_INFO
	.align		4
.L_145:
        /*0018*/ 	.byte	0x04, 0x17
        /*001a*/ 	.short	(.L_147 - .L_146)
.L_146:
        /*001c*/ 	.word	0x00000000
        /*0020*/ 	.short	0x0002
        /*0022*/ 	.short	0x0008
        /*0024*/ 	.byte	0x00, 0xf5, 0x21, 0x00


	//----- nvinfo : EIATTR_KPARAM_INFO
	.align		4
.L_147:
        /*0028*/ 	.byte	0x04, 0x17
        /*002a*/ 	.short	(.L_149 - .L_148)
.L_148:
        /*002c*/ 	.word	0x00000000
        /*0030*/ 	.short	0x0001
        /*0032*/ 	.short	0x0004
        /*0034*/ 	.byte	0x00, 0xf0, 0x11, 0x00


	//----- nvinfo : EIATTR_KPARAM_INFO
	.align		4
.L_149:
        /*0038*/ 	.byte	0x04, 0x17
        /*003a*/ 	.short	(.L_151 - .L_150)
.L_150:
        /*003c*/ 	.word	0x00000000
        /*0040*/ 	.short	0x0000
        /*0042*/ 	.short	0x0000
        /*0044*/ 	.byte	0x00, 0xf0, 0x11, 0x00


	//----- nvinfo : EIATTR_SPARSE_MMA_MASK
	.align		4
.L_151:
        /*0048*/ 	.byte	0x03, 0x50
        /*004a*/ 	.short	0x0000


	//----- nvinfo : EIATTR_MAXREG_COUNT
	.align		4
        /*004c*/ 	.byte	0x03, 0x1b
        /*004e*/ 	.short	0x00ff


	//----- nvinfo : EIATTR_MERCURY_ISA_VERSION
	.align		4
        /*0050*/ 	.byte	0x03, 0x5f
        /*0052*/ 	.short	0x0101


	//----- nvinfo : EIATTR_VRC_CTA_INIT_COUNT
	.align		4
        /*0054*/ 	.byte	0x02, 0x4a
	.zero		1
	.zero		1


	//----- nvinfo : EIATTR_EXIT_INSTR_OFFSETS
	.align		4
        /*0058*/ 	.byte	0x04, 0x1c
        /*005a*/ 	.short	(.L_153 - .L_152)


	//   ....[0]....
.L_152:
        /*005c*/ 	.word	0x00000080


	//   ....[1]....
        /*0060*/ 	.word	0x00000a30


	//----- nvinfo : EIATTR_CRS_STACK_SIZE
	.align		4
.L_153:
        /*0064*/ 	.byte	0x04, 0x1e
        /*0066*/ 	.short	(.L_155 - .L_154)
.L_154:
        /*0068*/ 	.word	0x00000000


	//----- nvinfo : EIATTR_CBANK_PARAM_SIZE
	.align		4
.L_155:
        /*006c*/ 	.byte	0x03, 0x19
        /*006e*/ 	.short	0x0018


	//----- nvinfo : EIATTR_PARAM_CBANK
	.align		4
        /*0070*/ 	.byte	0x04, 0x0a
        /*0072*/ 	.short	(.L_157 - .L_156)
	.align		4
.L_156:
        /*0074*/ 	.word	index@(.nv.constant0._Z16device_compute_KiiPdP2XY)
        /*0078*/ 	.short	0x0380
        /*007a*/ 	.short	0x0018


	//----- nvinfo : EIATTR_SW_WAR
	.align		4
.L_157:
        /*007c*/ 	.byte	0x04, 0x36
        /*007e*/ 	.short	(.L_159 - .L_158)
.L_158:
        /*0080*/ 	.word	0x00000008
.L_159:


//--------------------- .nv.info._Z23device_compute_K_sharediiPdP2XY --------------------------
	.section	.nv.info._Z23device_compute_K_sharediiPdP2XY,"",@"SHT_CUDA_INFO"
	.sectionflags	@""
	.align	4


	//----- nvinfo : EIATTR_CUDA_API_VERSION
	.align		4
        /*0000*/ 	.byte	0x04, 0x37
        /*0002*/ 	.short	(.L_161 - .L_160)
.L_160:
        /*0004*/ 	.word	0x00000082


	//----- nvinfo : EIATTR_KPARAM_INFO
	.align		4
.L_161:
        /*0008*/ 	.byte	0x04, 0x17
        /*000a*/ 	.short	(.L_163 - .L_162)
.L_162:
        /*000c*/ 	.word	0x00000000
        /*0010*/ 	.short	0x0003
        /*0012*/ 	.short	0x0010
        /*0014*/ 	.byte	0x00, 0xf5, 0x21, 0x00


	//----- nvinfo : EIATTR_KPARAM_INFO
	.align		4
.L_163:
        /*0018*/ 	.byte	0x04, 0x17
        /*001a*/ 	.short	(.L_165 - .L_164)
.L_164:
        /*001c*/ 	.word	0x00000000
        /*0020*/ 	.short	0x0002
        /*0022*/ 	.short	0x0008
        /*0024*/ 	.byte	0x00, 0xf5, 0x21, 0x00


	//----- nvinfo : EIATTR_KPARAM_INFO
	.align		4
.L_165:
        /*0028*/ 	.byte	0x04, 0x17
        /*002a*/ 	.short	(.L_167 - .L_166)
.L_166:
        /*002c*/ 	.word	0x00000000
        /*0030*/ 	.short	0x0001
        /*0032*/ 	.short	0x0004
        /*0034*/ 	.byte	0x00, 0xf0, 0x11, 0x00


	//----- nvinfo : EIATTR_KPARAM_INFO
	.align		4
.L_167:
        /*0038*/ 	.byte	0x04, 0x17
        /*003a*/ 	.short	(.L_169 - .L_168)
.L_168:
        /*003c*/ 	.word	0x00000000
        /*0040*/ 	.short	0x0000
        /*0042*/ 	.short	0x0000
        /*0044*/ 	.byte	0x00, 0xf0, 0x11, 0x00


	//----- nvinfo : EIATTR_SPARSE_MMA_MASK
	.align		4
.L_169:
        /*0048*/ 	.byte	0x03, 0x50
        /*004a*/ 	.short	0x0000


	//----- nvinfo : EIATTR_MAXREG_COUNT
	.align		4
        /*004c*/ 	.byte	0x03, 0x1b
        /*004e*/ 	.short	0x00ff


	//----- nvinfo : EIATTR_MERCURY_ISA_VERSION
	.align		4
        /*0050*/ 	.byte	0x03, 0x5f
        /*0052*/ 	.short	0x0101


	//----- nvinfo : EIATTR_VRC_CTA_INIT_COUNT
	.align		4
        /*0054*/ 	.byte	0x02, 0x4a
	.zero		1
	.zero		1


	//----- nvinfo : EIATTR_EXIT_INSTR_OFFSETS
	.align		4
        /*0058*/ 	.byte	0x04, 0x1c
        /*005a*/ 	.short	(.L_171 - .L_170)


	//   ....[0]....
.L_170:
        /*005c*/ 	.word	0x00000080


	//   ....[1]....
        /*0060*/ 	.word	0x00000a50


	//----- nvinfo : EIATTR_CRS_STACK_SIZE
	.align		4
.L_171:
        /*0064*/ 	.byte	0x04, 0x1e
        /*0066*/ 	.short	(.L_173 - .L_172)
.L_172:
        /*0068*/ 	.word	0x00000000


	//----- nvinfo : EIATTR_CBANK_PARAM_SIZE
	.align		4
.L_173:
        /*006c*/ 	.byte	0x03, 0x19
        /*006e*/ 	.short	0x0018


	//----- nvinfo : EIATTR_PARAM_CBANK
	.align		4
        /*0070*/ 	.byte	0x04, 0x0a
        /*0072*/ 	.short	(.L_175 - .L_174)
	.align		4
.L_174:
        /*0074*/ 	.word	index@(.nv.constant0._Z23device_compute_K_sharediiPdP2XY)
        /*0078*/ 	.short	0x0380
        /*007a*/ 	.short	0x0018


	//----- nvinfo : EIATTR_SW_WAR
	.align		4
.L_175:
        /*007c*/ 	.byte	0x04, 0x36
        /*007e*/ 	.short	(.L_177 - .L_176)
.L_176:
        /*0080*/ 	.word	0x00000008
.L_177:


//--------------------- .nv.callgraph             --------------------------
	.section	.nv.callgraph,"",@"SHT_CUDA_CALLGRAPH"
	.align	4
	.sectionentsize	8
	.align		4
        /*0000*/ 	.word	0x00000000
	.align		4
        /*0004*/ 	.word	0xffffffff
	.align		4
        /*0008*/ 	.word	0x00000000
	.align		4
        /*000c*/ 	.word	0xfffffffe
	.align		4
        /*0010*/ 	.word	0x00000000
	.align		4
        /*0014*/ 	.word	0xfffffffd
	.align		4
        /*0018*/ 	.word	0x00000000
	.align		4
        /*001c*/ 	.word	0xfffffffc


//--------------------- .nv.constant4             --------------------------
	.section	.nv.constant4,"a",@progbits
	.align	8
	.align		8
.nv.constant4:
        /*0000*/ 	.dword	XY
	.align		8
        /*0008*/ 	.dword	d_f_pred
	.align		8
        /*0010*/ 	.dword	n
	.align		8
        /*0018*/ 	.dword	count


//--------------------- .text._Z20device_predict_valueiiddPdS_S_P2XY --------------------------
	.section	.text._Z20device_predict_valueiiddPdS_S_P2XY,"ax",@progbits
	.align	128
        .global         _Z20device_predict_valueiiddPdS_S_P2XY
        .type           _Z20device_predict_valueiiddPdS_S_P2XY,@function
        .size           _Z20device_predict_valueiiddPdS_S_P2XY,(.L_x_202 - _Z20device_predict_valueiiddPdS_S_P2XY)
        .other          _Z20device_predict_valueiiddPdS_S_P2XY,@"STO_CUDA_ENTRY STV_DEFAULT"
_Z20device_predict_valueiiddPdS_S_P2XY:
.text._Z20device_predict_valueiiddPdS_S_P2XY:
[----:B------:R-:W-:Y:S08]  /*0000*/  LDC R1, c[0x0][0x37c] ;  /* 0x0000df00ff017b82 */ /* 0x000ff00000000800 */
[----:B------:R-:W0:Y:S01]  /*0010*/  LDC.64 R4, c[0x4][0x10] ;  /* 0x01000400ff047b82 */ /* 0x000e220000000a00 */
[----:B------:R-:W0:Y:S01]  /*0020*/  LDCU.64 UR6, c[0x0][0x358] ;  /* 0x00006b00ff0677ac */ /* 0x000e220008000a00 */
[----:B------:R-:W1:Y:S01]  /*0030*/  S2R R2, SR_TID.X ;  /* 0x0000000000027919 */ /* 0x000e620000002100 */
[----:B------:R-:W2:Y:S01]  /*0040*/  LDCU UR12, c[0x0][0x380] ;  /* 0x00007000ff0c77ac */ /* 0x000ea20008000800 */
[----:B------:R-:W3:Y:S01]  /*0050*/  LDCU.64 UR4, c[0x0][0x388] ;  /* 0x00007100ff0477ac */ /* 0x000ee20008000a00 */
[----:B------:R-:W4:Y:S01]  /*0060*/  LDCU.64 UR8, c[0x0][0x390] ;  /* 0x00007200ff0877ac */ /* 0x000f220008000a00 */
[----:B0-----:R-:W1:Y:S01]  /*0070*/  LDG.E R3, desc[UR6][R4.64] ;  /* 0x0000000604037981 */ /* 0x001e62000c1e1900 */
[----:B------:R-:W-:Y:S01]  /*0080*/  BSSY.RECONVERGENT B0, `(.L_x_0) ;  /* 0x000007d000007945 */ /* 0x000fe20003800200 */
[----:B-1----:R-:W-:-:S13]  /*0090*/  ISETP.GE.AND P0, PT, R2, R3, PT ;  /* 0x000000030200720c */ /* 0x002fda0003f06270 */
[----:B--234-:R-:W-:Y:S05]  /*00a0*/  @P0 BRA `(.L_x_1) ;  /* 0x0000000400e80947 */ /* 0x01cfea0003800000 */
[----:B------:R-:W0:Y:S01]  /*00b0*/  LDC.64 R4, c[0x0][0x398] ;  /* 0x0000e600ff047b82 */ /* 0x000e220000000a00 */
[----:B------:R-:W-:-:S07]  /*00c0*/  IMAD.MOV.U32 R0, RZ, RZ, R2 ;  /* 0x000000ffff007224 */ /* 0x000fce00078e0002 */
[----:B------:R-:W1:Y:S02]  /*00d0*/  LDC.64 R6, c[0x0][0x3b0] ;  /* 0x0000ec00ff067b82 */ /* 0x000e640000000a00 */
.L_x_10:
[----:B-1----:R-:W-:-:S05]  /*00e0*/  IMAD.WIDE R10, R0, 0x10, R6 ;  /* 0x00000010000a7825 */ /* 0x002fca00078e0206 */
[----:B------:R-:W2:Y:S01]  /*00f0*/  LDG.E.64 R8, desc[UR6][R10.64] ;  /* 0x000000060a087981 */ /* 0x000ea2000c1e1b00 */
[----:B------:R-:W-:Y:S01]  /*0100*/  BSSY.RECONVERGENT B1, `(.L_x_2) ;  /* 0x0000006000017945 */ /* 0x000fe20003800200 */
[----:B------:R-:W-:Y:S01]  /*0110*/  MOV R28, 0x160 ;  /* 0x00000160001c7802 */ /* 0x000fe20000000f00 */
[----:B--2---:R-:W-:-:S08]  /*0120*/  DADD R8, R8, -UR4 ;  /* 0x8000000408087e29 */ /* 0x004fd00008000000 */
[----:B------:R-:W-:-:S10]  /*0130*/  DADD R12, -RZ, |R8| ;  /* 0x00000000ff0c7229 */ /* 0x000fd40000000508 */
[----:B------:R-:W-:-:S07]  /*0140*/  IMAD.MOV.U32 R29, RZ, RZ, R13 ;  /* 0x000000ffff1d7224 */ /* 0x000fce00078e000d */
[----:B0-----:R-:W-:Y:S05]  /*0150*/  CALL.REL.NOINC `($_Z20device_predict_valueiiddPdS_S_P2XY$__internal_accurate_pow) ;  /* 0x0000001400087944 */ /* 0x001fea0003c00000 */
[----:B------:R-:W-:Y:S05]  /*0160*/  BSYNC.RECONVERGENT B1 ;  /* 0x0000000000017941 */ /* 0x000fea0003800200 */
.L_x_2:
[----:B------:R-:W2:Y:S01]  /*0170*/  LDG.E.64 R10, desc[UR6][R10.64+0x8] ;  /* 0x000008060a0a7981 */ /* 0x000ea2000c1e1b00 */
[C---:B------:R-:W-:Y:S01]  /*0180*/  DADD R14, R8.reuse, 2 ;  /* 0x40000000080e7429 */ /* 0x040fe20000000000 */
[----:B------:R-:W-:Y:S01]  /*0190*/  BSSY.RECONVERGENT B1, `(.L_x_3) ;  /* 0x0000011000017945 */ /* 0x000fe20003800200 */
[C---:B------:R-:W-:Y:S02]  /*01a0*/  DSETP.NEU.AND P1, PT, R8.reuse, RZ, PT ;  /* 0x000000ff0800722a */ /* 0x040fe40003f2d000 */
[----:B------:R-:W-:-:S06]  /*01b0*/  DSETP.NEU.AND P0, PT, R8, 1, PT ;  /* 0x3ff000000800742a */ /* 0x000fcc0003f0d000 */
[----:B------:R-:W-:Y:S02]  /*01c0*/  LOP3.LUT R14, R15, 0x7ff00000, RZ, 0xc0, !PT ;  /* 0x7ff000000f0e7812 */ /* 0x000fe400078ec0ff */
[----:B------:R-:W-:Y:S02]  /*01d0*/  FSEL R15, R16, RZ, P1 ;  /* 0x000000ff100f7208 */ /* 0x000fe40000800000 */
[----:B------:R-:W-:Y:S02]  /*01e0*/  ISETP.NE.AND P2, PT, R14, 0x7ff00000, PT ;  /* 0x7ff000000e00780c */ /* 0x000fe40003f45270 */
[----:B------:R-:W-:Y:S01]  /*01f0*/  FSEL R14, R12, RZ, P1 ;  /* 0x000000ff0c0e7208 */ /* 0x000fe20000800000 */
[----:B--2---:R-:W-:-:S08]  /*0200*/  DADD R10, R10, -UR8 ;  /* 0x800000080a0a7e29 */ /* 0x004fd00008000000 */
[----:B------:R-:W-:-:S10]  /*0210*/  DADD R28, -RZ, |R10| ;  /* 0x00000000ff1c7229 */ /* 0x000fd4000000050a */
[----:B------:R-:W-:Y:S01]  /*0220*/  IMAD.MOV.U32 R12, RZ, RZ, R28 ;  /* 0x000000ffff0c7224 */ /* 0x000fe200078e001c */
[----:B------:R-:W-:Y:S06]  /*0230*/  @P2 BRA `(.L_x_4) ;  /* 0x0000000000182947 */ /* 0x000fec0003800000 */
[----:B------:R-:W-:-:S14]  /*0240*/  DSETP.NAN.AND P1, PT, R8, R8, PT ;  /* 0x000000080800722a */ /* 0x000fdc0003f28000 */
[----:B------:R-:W-:Y:S01]  /*0250*/  @P1 DADD R14, R8, 2 ;  /* 0x40000000080e1429 */ /* 0x000fe20000000000 */
[----:B------:R-:W-:Y:S10]  /*0260*/  @P1 BRA `(.L_x_4) ;  /* 0x00000000000c1947 */ /* 0x000ff40003800000 */
[----:B------:R-:W-:-:S14]  /*0270*/  DSETP.NEU.AND P1, PT, |R8|, +INF , PT ;  /* 0x7ff000000800742a */ /* 0x000fdc0003f2d200 */
[----:B------:R-:W-:Y:S02]  /*0280*/  @!P1 IMAD.MOV.U32 R14, RZ, RZ, 0x0 ;  /* 0x00000000ff0e9424 */ /* 0x000fe400078e00ff */
[----:B------:R-:W-:-:S07]  /*0290*/  @!P1 IMAD.MOV.U32 R15, RZ, RZ, 0x7ff00000 ;  /* 0x7ff00000ff0f9424 */ /* 0x000fce00078e00ff */
.L_x_4:
[----:B------:R-:W-:Y:S05]  /*02a0*/  BSYNC.RECONVERGENT B1 ;  /* 0x0000000000017941 */ /* 0x000fea0003800200 */
.L_x_3:
[----:B------:R-:W-:Y:S01]  /*02b0*/  BSSY.RECONVERGENT B1, `(.L_x_5) ;  /* 0x0000005000017945 */ /* 0x000fe20003800200 */
[----:B------:R-:W-:Y:S02]  /*02c0*/  FSEL R8, R14, RZ, P0 ;  /* 0x000000ff0e087208 */ /* 0x000fe40000000000 */
[----:B------:R-:W-:Y:S02]  /*02d0*/  FSEL R9, R15, 1.875, P0 ;  /* 0x3ff000000f097808 */ /* 0x000fe40000000000 */
[----:B------:R-:W-:-:S07]  /*02e0*/  MOV R28, 0x300 ;  /* 0x00000300001c7802 */ /* 0x000fce0000000f00 */
[----:B------:R-:W-:Y:S05]  /*02f0*/  CALL.REL.NOINC `($_Z20device_predict_valueiiddPdS_S_P2XY$__internal_accurate_pow) ;  /* 0x0000001000a07944 */ /* 0x000fea0003c00000 */
[----:B------:R-:W-:Y:S05]  /*0300*/  BSYNC.RECONVERGENT B1 ;  /* 0x0000000000017941 */ /* 0x000fea0003800200 */
.L_x_5:
[C---:B------:R-:W-:Y:S01]  /*0310*/  DADD R14, R10.reuse, 2 ;  /* 0x400000000a0e7429 */ /* 0x040fe20000000000 */
[----:B------:R-:W-:Y:S01]  /*0320*/  BSSY.RECONVERGENT B1, `(.L_x_6) ;  /* 0x000000e000017945 */ /* 0x000fe20003800200 */
[C---:B------:R-:W-:Y:S02]  /*0330*/  DSETP.NEU.AND P1, PT, R10.reuse, RZ, PT ;  /* 0x000000ff0a00722a */ /* 0x040fe40003f2d000 */
[----:B------:R-:W-:-:S04]  /*0340*/  DSETP.NEU.AND P0, PT, R10, 1, PT ;  /* 0x3ff000000a00742a */ /* 0x000fc80003f0d000 */
[----:B------:R-:W-:Y:S02]  /*0350*/  FSEL R12, R12, RZ, P1 ;  /* 0x000000ff0c0c7208 */ /* 0x000fe40000800000 */
[----:B------:R-:W-:Y:S02]  /*0360*/  LOP3.LUT R14, R15, 0x7ff00000, RZ, 0xc0, !PT ;  /* 0x7ff000000f0e7812 */ /* 0x000fe400078ec0ff */
[----:B------:R-:W-:Y:S02]  /*0370*/  FSEL R13, R16, RZ, P1 ;  /* 0x000000ff100d7208 */ /* 0x000fe40000800000 */
[----:B------:R-:W-:-:S13]  /*0380*/  ISETP.NE.AND P2, PT, R14, 0x7ff00000, PT ;  /* 0x7ff000000e00780c */ /* 0x000fda0003f45270 */
[----:B------:R-:W-:Y:S05]  /*0390*/  @P2 BRA `(.L_x_7) ;  /* 0x0000000000182947 */ /* 0x000fea0003800000 */
[----:B------:R-:W-:-:S14]  /*03a0*/  DSETP.NAN.AND P1, PT, R10, R10, PT ;  /* 0x0000000a0a00722a */ /* 0x000fdc0003f28000 */
[----:B------:R-:W-:Y:S01]  /*03b0*/  @P1 DADD R12, R10, 2 ;  /* 0x400000000a0c1429 */ /* 0x000fe20000000000 */
[----:B------:R-:W-:Y:S10]  /*03c0*/  @P1 BRA `(.L_x_7) ;  /* 0x00000000000c1947 */ /* 0x000ff40003800000 */
[----:B------:R-:W-:-:S14]  /*03d0*/  DSETP.NEU.AND P1, PT, |R10|, +INF , PT ;  /* 0x7ff000000a00742a */ /* 0x000fdc0003f2d200 */
[----:B------:R-:W-:Y:S01]  /*03e0*/  @!P1 IMAD.MOV.U32 R12, RZ, RZ, 0x0 ;  /* 0x00000000ff0c9424 */ /* 0x000fe200078e00ff */
[----:B------:R-:W-:-:S07]  /*03f0*/  @!P1 MOV R13, 0x7ff00000 ;  /* 0x7ff00000000d9802 */ /* 0x000fce0000000f00 */
.L_x_7:
[----:B------:R-:W-:Y:S05]  /*0400*/  BSYNC.RECONVERGENT B1 ;  /* 0x0000000000017941 */ /* 0x000fea0003800200 */
.L_x_6:
[----:B------:R-:W-:Y:S01]  /*0410*/  FSEL R10, R12, RZ, P0 ;  /* 0x000000ff0c0a7208 */ /* 0x000fe20000000000 */
[----:B------:R-:W-:Y:S01]  /*0420*/  UMOV UR10, 0xfefa39ef ;  /* 0xfefa39ef000a7882 */ /* 0x000fe20000000000 */
[----:B------:R-:W-:Y:S01]  /*0430*/  FSEL R11, R13, 1.875, P0 ;  /* 0x3ff000000d0b7808 */ /* 0x000fe20000000000 */
[----:B------:R-:W-:Y:S01]  /*0440*/  UMOV UR11, 0x3fe62e42 ;  /* 0x3fe62e42000b7882 */ /* 0x000fe20000000000 */
[----:B------:R-:W-:Y:S04]  /*0450*/  BSSY.RECONVERGENT B1, `(.L_x_8) ;  /* 0x000003a000017945 */ /* 0x000fe80003800200 */
[----:B------:R-:W-:Y:S01]  /*0460*/  DADD R8, R8, R10 ;  /* 0x0000000008087229 */ /* 0x000fe2000000000a */
[----:B------:R-:W-:Y:S02]  /*0470*/  IMAD.MOV.U32 R10, RZ, RZ, 0x652b82fe ;  /* 0x652b82feff0a7424 */ /* 0x000fe400078e00ff */
[----:B------:R-:W-:-:S05]  /*0480*/  IMAD.MOV.U32 R11, RZ, RZ, 0x3ff71547 ;  /* 0x3ff71547ff0b7424 */ /* 0x000fca00078e00ff */
[----:B------:R-:W-:Y:S02]  /*0490*/  DADD R16, -RZ, -R8 ;  /* 0x00000000ff107229 */ /* 0x000fe40000000908 */
[----:B------:R-:W-:-:S08]  /*04a0*/  DFMA R10, R8, -R10, 6.75539944105574400000e+15 ;  /* 0x43380000080a742b */ /* 0x000fd0000000080a */
[----:B------:R-:W-:Y:S01]  /*04b0*/  DADD R12, R10, -6.75539944105574400000e+15 ;  /* 0xc33800000a0c7429 */ /* 0x000fe20000000000 */
[----:B------:R-:W-:-:S07]  /*04c0*/  FSETP.GEU.AND P0, PT, |R17|, 4.1917929649353027344, PT ;  /* 0x4086232b1100780b */ /* 0x000fce0003f0e200 */
[----:B------:R-:W-:Y:S01]  /*04d0*/  DFMA R14, R12, -UR10, -R8 ;  /* 0x8000000a0c0e7c2b */ /* 0x000fe20008000808 */
[----:B------:R-:W-:Y:S01]  /*04e0*/  UMOV UR10, 0x3b39803f ;  /* 0x3b39803f000a7882 */ /* 0x000fe20000000000 */
[----:B------:R-:W-:-:S06]  /*04f0*/  UMOV UR11, 0x3c7abc9e ;  /* 0x3c7abc9e000b7882 */ /* 0x000fcc0000000000 */
[----:B------:R-:W-:Y:S01]  /*0500*/  DFMA R12, R12, -UR10, R14 ;  /* 0x8000000a0c0c7c2b */ /* 0x000fe2000800000e */
[----:B------:R-:W-:Y:S01]  /*0510*/  UMOV UR10, 0x69ce2bdf ;  /* 0x69ce2bdf000a7882 */ /* 0x000fe20000000000 */
[----:B------:R-:W-:Y:S01]  /*0520*/  IMAD.MOV.U32 R14, RZ, RZ, -0x35dec16 ;  /* 0xfca213eaff0e7424 */ /* 0x000fe200078e00ff */
[----:B------:R-:W-:Y:S01]  /*0530*/  UMOV UR11, 0x3e5ade15 ;  /* 0x3e5ade15000b7882 */ /* 0x000fe20000000000 */
[----:B------:R-:W-:-:S06]  /*0540*/  IMAD.MOV.U32 R15, RZ, RZ, 0x3e928af3 ;  /* 0x3e928af3ff0f7424 */ /* 0x000fcc00078e00ff */
[----:B------:R-:W-:Y:S01]  /*0550*/  DFMA R14, R12, UR10, R14 ;  /* 0x0000000a0c0e7c2b */ /* 0x000fe2000800000e */
[----:B------:R-:W-:Y:S01]  /*0560*/  UMOV UR10, 0x62401315 ;  /* 0x62401315000a7882 */ /* 0x000fe20000000000 */
[----:B------:R-:W-:-:S06]  /*0570*/  UMOV UR11, 0x3ec71dee ;  /* 0x3ec71dee000b7882 */ /* 0x000fcc0000000000 */
[----:B------:R-:W-:Y:S01]  /*0580*/  DFMA R14, R12, R14, UR10 ;  /* 0x0000000a0c0e7e2b */ /* 0x000fe2000800000e */
        /* <DEDUP_REMOVED lines=20> */
[----:B------:R-:W-:-:S08]  /*06d0*/  DFMA R14, R12, R14, UR10 ;  /* 0x0000000a0c0e7e2b */ /* 0x000fd0000800000e */
[----:B------:R-:W-:-:S08]  /*06e0*/  DFMA R14, R12, R14, 1 ;  /* 0x3ff000000c0e742b */ /* 0x000fd0000000000e */
[----:B------:R-:W-:-:S10]  /*06f0*/  DFMA R14, R12, R14, 1 ;  /* 0x3ff000000c0e742b */ /* 0x000fd4000000000e */
[----:B------:R-:W-:Y:S02]  /*0700*/  IMAD R13, R10, 0x100000, R15 ;  /* 0x001000000a0d7824 */ /* 0x000fe400078e020f */
[----:B------:R-:W-:Y:S01]  /*0710*/  IMAD.MOV.U32 R12, RZ, RZ, R14 ;  /* 0x000000ffff0c7224 */ /* 0x000fe200078e000e */
[----:B------:R-:W-:Y:S06]  /*0720*/  @!P0 BRA `(.L_x_9) ;  /* 0x0000000000308947 */ /* 0x000fec0003800000 */
[----:B------:R-:W-:Y:S01]  /*0730*/  FSETP.GEU.AND P1, PT, |R17|, 4.2275390625, PT ;  /* 0x408748001100780b */ /* 0x000fe20003f2e200 */
[C---:B------:R-:W-:Y:S02]  /*0740*/  DADD R12, -R8.reuse, +INF ;  /* 0x7ff00000080c7429 */ /* 0x040fe40000000100 */
[----:B------:R-:W-:-:S08]  /*0750*/  DSETP.GT.AND P0, PT, R8, RZ, PT ;  /* 0x000000ff0800722a */ /* 0x000fd00003f04000 */
[----:B------:R-:W-:Y:S02]  /*0760*/  FSEL R12, R12, RZ, !P0 ;  /* 0x000000ff0c0c7208 */ /* 0x000fe40004000000 */
[----:B------:R-:W-:Y:S02]  /*0770*/  @!P1 LEA.HI R11, R10, R10, RZ, 0x1 ;  /* 0x0000000a0a0b9211 */ /* 0x000fe400078f08ff */
[----:B------:R-:W-:Y:S02]  /*0780*/  FSEL R13, R13, RZ, !P0 ;  /* 0x000000ff0d0d7208 */ /* 0x000fe40004000000 */
[----:B------:R-:W-:-:S04]  /*0790*/  @!P1 SHF.R.S32.HI R11, RZ, 0x1, R11 ;  /* 0x00000001ff0b9819 */ /* 0x000fc8000001140b */
[----:B------:R-:W-:Y:S01]  /*07a0*/  @!P1 IADD3 R8, PT, PT, R10, -R11, RZ ;  /* 0x8000000b0a089210 */ /* 0x000fe20007ffe0ff */
[----:B------:R-:W-:-:S03]  /*07b0*/  @!P1 IMAD R15, R11, 0x100000, R15 ;  /* 0x001000000b0f9824 */ /* 0x000fc600078e020f */
[----:B------:R-:W-:Y:S01]  /*07c0*/  @!P1 LEA R9, R8, 0x3ff00000, 0x14 ;  /* 0x3ff0000008099811 */ /* 0x000fe200078ea0ff */
[----:B------:R-:W-:-:S06]  /*07d0*/  @!P1 IMAD.MOV.U32 R8, RZ, RZ, RZ ;  /* 0x000000ffff089224 */ /* 0x000fcc00078e00ff */
[----:B------:R-:W-:-:S11]  /*07e0*/  @!P1 DMUL R12, R14, R8 ;  /* 0x000000080e0c9228 */ /* 0x000fd60000000000 */
.L_x_9:
[----:B------:R-:W-:Y:S05]  /*07f0*/  BSYNC.RECONVERGENT B1 ;  /* 0x0000000000017941 */ /* 0x000fea0003800200 */
.L_x_8:
[----:B------:R-:W-:-:S04]  /*0800*/  IMAD.WIDE R8, R0, 0x8, R4 ;  /* 0x0000000800087825 */ /* 0x000fc800078e0204 */
[----:B------:R-:W-:Y:S01]  /*0810*/  VIADD R0, R0, UR12 ;  /* 0x0000000c00007c36 */ /* 0x000fe20008000000 */
[----:B------:R2:W-:Y:S04]  /*0820*/  STG.E.64 desc[UR6][R8.64], R12 ;  /* 0x0000000c08007986 */ /* 0x0005e8000c101b06 */
[----:B------:R-:W-:-:S13]  /*0830*/  ISETP.GE.AND P0, PT, R0, R3, PT ;  /* 0x000000030000720c */ /* 0x000fda0003f06270 */
[----:B--2---:R-:W-:Y:S05]  /*0840*/  @!P0 BRA `(.L_x_10) ;  /* 0xfffffff800248947 */ /* 0x004fea000383ffff */
.L_x_1:
[----:B------:R-:W-:Y:S05]  /*0850*/  BSYNC.RECONVERGENT B0 ;  /* 0x0000000000007941 */ /* 0x000fea0003800200 */
.L_x_0:
[----:B------:R-:W0:Y:S01]  /*0860*/  LDC.64 R4, c[0x0][0x3a8] ;  /* 0x0000ea00ff047b82 */ /* 0x000e220000000a00 */
[C---:B------:R-:W-:Y:S01]  /*0870*/  ISETP.GE.AND P0, PT, R2.reuse, R3, PT ;  /* 0x000000030200720c */ /* 0x040fe20003f06270 */
[----:B------:R-:W-:Y:S01]  /*0880*/  BSSY.RECONVERGENT B0, `(.L_x_11) ;  /* 0x0000055000007945 */ /* 0x000fe20003800200 */
[----:B0-----:R-:W-:-:S05]  /*0890*/  IMAD.WIDE.U32 R6, R2, 0x8, R4 ;  /* 0x0000000802067825 */ /* 0x001fca00078e0004 */
[----:B------:R0:W-:Y:S06]  /*08a0*/  STG.E.64 desc[UR6][R6.64], RZ ;  /* 0x000000ff06007986 */ /* 0x0001ec000c101b06 */
[----:B------:R-:W-:Y:S05]  /*08b0*/  @P0 BRA `(.L_x_12) ;  /* 0x0000000400440947 */ /* 0x000fea0003800000 */
[----:B------:R-:W1:Y:S01]  /*08c0*/  LDC R11, c[0x0][0x380] ;  /* 0x0000e000ff0b7b82 */ /* 0x000e620000000800 */
[----:B------:R-:W-:Y:S01]  /*08d0*/  BSSY.RECONVERGENT B1, `(.L_x_13) ;  /* 0x0000031000017945 */ /* 0x000fe20003800200 */
[----:B-1----:R-:W-:Y:S01]  /*08e0*/  VIMNMX.U32 R12, PT, PT, R11, 0x1, !PT ;  /* 0x000000010b0c7848 */ /* 0x002fe20007fe0000 */
[----:B------:R-:W-:-:S03]  /*08f0*/  IMAD.IADD R0, R2, 0x1, R11 ;  /* 0x0000000102007824 */ /* 0x000fc600078e020b */
[----:B------:R-:W1:Y:S01]  /*0900*/  I2F.U32.RP R14, R12 ;  /* 0x0000000c000e7306 */ /* 0x000e620000209000 */
[----:B------:R-:W-:Y:S01]  /*0910*/  IMAD.MOV R15, RZ, RZ, -R12 ;  /* 0x000000ffff0f7224 */ /* 0x000fe200078e0a0c */
[----:B------:R-:W-:Y:S02]  /*0920*/  ISETP.GE.AND P0, PT, R0, R3, PT ;  /* 0x000000030000720c */ /* 0x000fe40003f06270 */
[-C--:B------:R-:W-:Y:S02]  /*0930*/  VIMNMX R13, PT, PT, R3, R0.reuse, !PT ;  /* 0x00000000030d7248 */ /* 0x080fe40007fe0100 */
[----:B------:R-:W-:Y:S02]  /*0940*/  SEL R10, RZ, 0x1, P0 ;  /* 0x00000001ff0a7807 */ /* 0x000fe40000000000 */
[----:B------:R-:W-:Y:S02]  /*0950*/  ISETP.NE.U32.AND P2, PT, R12, RZ, PT ;  /* 0x000000ff0c00720c */ /* 0x000fe40003f45070 */
[----:B------:R-:W-:Y:S01]  /*0960*/  IADD3 R13, PT, PT, R13, -R0, -R10 ;  /* 0x800000000d0d7210 */ /* 0x000fe20007ffe80a */
[----:B-1----:R-:W1:Y:S02]  /*0970*/  MUFU.RCP R14, R14 ;  /* 0x0000000e000e7308 */ /* 0x002e640000001000 */
[----:B-1----:R-:W-:-:S06]  /*0980*/  VIADD R8, R14, 0xffffffe ;  /* 0x0ffffffe0e087836 */ /* 0x002fcc0000000000 */
[----:B------:R1:W2:Y:S02]  /*0990*/  F2I.FTZ.U32.TRUNC.NTZ R9, R8 ;  /* 0x0000000800097305 */ /* 0x0002a4000021f000 */
[----:B-1----:R-:W-:Y:S01]  /*09a0*/  MOV R8, RZ ;  /* 0x000000ff00087202 */ /* 0x002fe20000000f00 */
[----:B--2---:R-:W-:-:S04]  /*09b0*/  IMAD R15, R15, R9, RZ ;  /* 0x000000090f0f7224 */ /* 0x004fc800078e02ff */
[----:B------:R-:W-:-:S06]  /*09c0*/  IMAD.HI.U32 R14, R9, R15, R8 ;  /* 0x0000000f090e7227 */ /* 0x000fcc00078e0008 */
[----:B------:R-:W-:-:S04]  /*09d0*/  IMAD.HI.U32 R9, R14, R13, RZ ;  /* 0x0000000d0e097227 */ /* 0x000fc800078e00ff */
[----:B------:R-:W-:-:S04]  /*09e0*/  IMAD.MOV R0, RZ, RZ, -R9 ;  /* 0x000000ffff007224 */ /* 0x000fc800078e0a09 */
[----:B------:R-:W-:-:S05]  /*09f0*/  IMAD R13, R12, R0, R13 ;  /* 0x000000000c0d7224 */ /* 0x000fca00078e020d */
[----:B------:R-:W-:-:S13]  /*0a00*/  ISETP.GE.U32.AND P0, PT, R13, R12, PT ;  /* 0x0000000c0d00720c */ /* 0x000fda0003f06070 */
[----:B------:R-:W-:Y:S02]  /*0a10*/  @P0 IMAD.IADD R13, R13, 0x1, -R12 ;  /* 0x000000010d0d0824 */ /* 0x000fe400078e0a0c */
[----:B------:R-:W-:-:S03]  /*0a20*/  @P0 VIADD R9, R9, 0x1 ;  /* 0x0000000109090836 */ /* 0x000fc60000000000 */
[----:B------:R-:W-:-:S13]  /*0a30*/  ISETP.GE.U32.AND P1, PT, R13, R12, PT ;  /* 0x0000000c0d00720c */ /* 0x000fda0003f26070 */
[----:B------:R-:W-:Y:S01]  /*0a40*/  @P1 VIADD R9, R9, 0x1 ;  /* 0x0000000109091836 */ /* 0x000fe20000000000 */
[----:B------:R-:W-:-:S05]  /*0a50*/  @!P2 LOP3.LUT R9, RZ, R12, RZ, 0x33, !PT ;  /* 0x0000000cff09a212 */ /* 0x000fca00078e33ff */
[----:B------:R-:W-:Y:S01]  /*0a60*/  IMAD.IADD R10, R10, 0x1, R9 ;  /* 0x000000010a0a7824 */ /* 0x000fe200078e0209 */
[----:B------:R-:W-:-:S04]  /*0a70*/  CS2R R8, SRZ ;  /* 0x0000000000087805 */ /* 0x000fc8000001ff00 */
[C---:B------:R-:W-:Y:S02]  /*0a80*/  LOP3.LUT R0, R10.reuse, 0x3, RZ, 0xc0, !PT ;  /* 0x000000030a007812 */ /* 0x040fe400078ec0ff */
[----:B------:R-:W-:Y:S02]  /*0a90*/  ISETP.GE.U32.AND P1, PT, R10, 0x3, PT ;  /* 0x000000030a00780c */ /* 0x000fe40003f26070 */
[----:B------:R-:W-:Y:S01]  /*0aa0*/  ISETP.NE.AND P0, PT, R0, 0x3, PT ;  /* 0x000000030000780c */ /* 0x000fe20003f05270 */
[----:B------:R-:W-:-:S12]  /*0ab0*/  IMAD.MOV.U32 R0, RZ, RZ, R2 ;  /* 0x000000ffff007224 */ /* 0x000fd800078e0002 */
[----:B------:R-:W-:Y:S05]  /*0ac0*/  @!P0 BRA `(.L_x_14) ;  /* 0x0000000000448947 */ /* 0x000fea0003800000 */
[----:B------:R-:W1:Y:S01]  /*0ad0*/  LDC.64 R14, c[0x0][0x398] ;  /* 0x0000e600ff0e7b82 */ /* 0x000e620000000a00 */
[----:B------:R-:W-:Y:S01]  /*0ae0*/  IADD3 R10, PT, PT, R10, 0x1, RZ ;  /* 0x000000010a0a7810 */ /* 0x000fe20007ffe0ff */
[----:B------:R-:W-:Y:S01]  /*0af0*/  IMAD.MOV.U32 R0, RZ, RZ, R2 ;  /* 0x000000ffff007224 */ /* 0x000fe200078e0002 */
[----:B------:R-:W-:Y:S02]  /*0b00*/  CS2R R8, SRZ ;  /* 0x0000000000087805 */ /* 0x000fe4000001ff00 */
[----:B------:R-:W-:-:S03]  /*0b10*/  LOP3.LUT R10, R10, 0x3, RZ, 0xc0, !PT ;  /* 0x000000030a0a7812 */ /* 0x000fc600078ec0ff */
[----:B------:R-:W2:Y:S02]  /*0b20*/  LDC.64 R12, c[0x0][0x3a0] ;  /* 0x0000e800ff0c7b82 */ /* 0x000ea40000000a00 */
[----:B------:R-:W-:-:S07]  /*0b30*/  IMAD.MOV R10, RZ, RZ, -R10 ;  /* 0x000000ffff0a7224 */ /* 0x000fce00078e0a0a */
.L_x_15:
[----:B--2---:R-:W-:-:S04]  /*0b40*/  IMAD.WIDE R16, R0, 0x8, R12 ;  /* 0x0000000800107825 */ /* 0x004fc800078e020c */
[----:B-1----:R-:W-:Y:S02]  /*0b50*/  IMAD.WIDE R18, R0, 0x8, R14 ;  /* 0x0000000800127825 */ /* 0x002fe400078e020e */
[----:B------:R-:W2:Y:S04]  /*0b60*/  LDG.E.64 R16, desc[UR6][R16.64] ;  /* 0x0000000610107981 */ /* 0x000ea8000c1e1b00 */
[----:B------:R-:W2:Y:S01]  /*0b70*/  LDG.E.64 R18, desc[UR6][R18.64] ;  /* 0x0000000612127981 */ /* 0x000ea2000c1e1b00 */
[----:B------:R-:W-:Y:S02]  /*0b80*/  VIADD R10, R10, 0x1 ;  /* 0x000000010a0a7836 */ /* 0x000fe40000000000 */
[----:B------:R-:W-:-:S03]  /*0b90*/  IMAD.IADD R0, R0, 0x1, R11 ;  /* 0x0000000100007824 */ /* 0x000fc600078e020b */
[----:B------:R-:W-:Y:S01]  /*0ba0*/  ISETP.NE.AND P0, PT, R10, RZ, PT ;  /* 0x000000ff0a00720c */ /* 0x000fe20003f05270 */
[----:B--23--:R-:W-:-:S07]  /*0bb0*/  DFMA R8, R18, R16, R8 ;  /* 0x000000101208722b */ /* 0x00cfce0000000008 */
[----:B------:R3:W-:Y:S05]  /*0bc0*/  STG.E.64 desc[UR6][R6.64], R8 ;  /* 0x0000000806007986 */ /* 0x0007ea000c101b06 */
[----:B------:R-:W-:Y:S05]  /*0bd0*/  @P0 BRA `(.L_x_15) ;  /* 0xfffffffc00d80947 */ /* 0x000fea000383ffff */
.L_x_14:
[----:B------:R-:W-:Y:S05]  /*0be0*/  BSYNC.RECONVERGENT B1 ;  /* 0x0000000000017941 */ /* 0x000fea0003800200 */
.L_x_13:
[----:B------:R-:W-:Y:S05]  /*0bf0*/  @!P1 BRA `(.L_x_12) ;  /* 0x0000000000749947 */ /* 0x000fea0003800000 */
.L_x_16:
[----:B------:R-:W1:Y:S08]  /*0c00*/  LDC.64 R12, c[0x0][0x398] ;  /* 0x0000e600ff0c7b82 */ /* 0x000e700000000a00 */
[----:B--2---:R-:W2:Y:S01]  /*0c10*/  LDC.64 R14, c[0x0][0x3a0] ;  /* 0x0000e800ff0e7b82 */ /* 0x004ea20000000a00 */
[----:B-1----:R-:W-:-:S05]  /*0c20*/  IMAD.WIDE R20, R0, 0x8, R12 ;  /* 0x0000000800147825 */ /* 0x002fca00078e020c */
[----:B------:R-:W4:Y:S01]  /*0c30*/  LDG.E.64 R12, desc[UR6][R20.64] ;  /* 0x00000006140c7981 */ /* 0x000f22000c1e1b00 */
[----:B--2---:R-:W-:-:S05]  /*0c40*/  IMAD.WIDE R24, R0, 0x8, R14 ;  /* 0x0000000800187825 */ /* 0x004fca00078e020e */
[----:B------:R-:W4:Y:S01]  /*0c50*/  LDG.E.64 R14, desc[UR6][R24.64] ;  /* 0x00000006180e7981 */ /* 0x000f22000c1e1b00 */
[----:B------:R-:W-:Y:S01]  /*0c60*/  IMAD.WIDE R16, R11, 0x8, R24 ;  /* 0x000000080b107825 */ /* 0x000fe200078e0218 */
[----:B----4-:R-:W-:-:S03]  /*0c70*/  DFMA R12, R12, R14, R8 ;  /* 0x0000000e0c0c722b */ /* 0x010fc60000000008 */
[----:B---3--:R-:W-:-:S04]  /*0c80*/  IMAD.WIDE R8, R11, 0x8, R20 ;  /* 0x000000080b087825 */ /* 0x008fc800078e0214 */
[----:B------:R1:W-:Y:S04]  /*0c90*/  STG.E.64 desc[UR6][R6.64], R12 ;  /* 0x0000000c06007986 */ /* 0x0003e8000c101b06 */
[----:B------:R-:W2:Y:S04]  /*0ca0*/  LDG.E.64 R14, desc[UR6][R8.64] ;  /* 0x00000006080e7981 */ /* 0x000ea8000c1e1b00 */
[----:B------:R-:W2:Y:S01]  /*0cb0*/  LDG.E.64 R18, desc[UR6][R16.64] ;  /* 0x0000000610127981 */ /* 0x000ea2000c1e1b00 */
[----:B------:R-:W-:Y:S01]  /*0cc0*/  IMAD.WIDE R22, R11, 0x8, R16 ;  /* 0x000000080b167825 */ /* 0x000fe200078e0210 */
[----:B--2---:R-:W-:-:S03]  /*0cd0*/  DFMA R14, R14, R18, R12 ;  /* 0x000000120e0e722b */ /* 0x004fc6000000000c */
[----:B------:R-:W-:-:S04]  /*0ce0*/  IMAD.WIDE R18, R11, 0x8, R8 ;  /* 0x000000080b127825 */ /* 0x000fc800078e0208 */
[----:B------:R2:W-:Y:S04]  /*0cf0*/  STG.E.64 desc[UR6][R6.64], R14 ;  /* 0x0000000e06007986 */ /* 0x0005e8000c101b06 */
[----:B------:R-:W3:Y:S04]  /*0d00*/  LDG.E.64 R20, desc[UR6][R18.64] ;  /* 0x0000000612147981 */ /* 0x000ee8000c1e1b00 */
[----:B------:R-:W3:Y:S01]  /*0d10*/  LDG.E.64 R24, desc[UR6][R22.64] ;  /* 0x0000000616187981 */ /* 0x000ee2000c1e1b00 */
[----:B-1----:R-:W-:Y:S01]  /*0d20*/  IMAD.WIDE R12, R11, 0x8, R22 ;  /* 0x000000080b0c7825 */ /* 0x002fe200078e0216 */
[----:B---3--:R-:W-:-:S03]  /*0d30*/  DFMA R20, R20, R24, R14 ;  /* 0x000000181414722b */ /* 0x008fc6000000000e */
[----:B------:R-:W-:-:S04]  /*0d40*/  IMAD.WIDE R24, R11, 0x8, R18 ;  /* 0x000000080b187825 */ /* 0x000fc800078e0212 */
[----:B------:R2:W-:Y:S04]  /*0d50*/  STG.E.64 desc[UR6][R6.64], R20 ;  /* 0x0000001406007986 */ /* 0x0005e8000c101b06 */
[----:B------:R-:W3:Y:S04]  /*0d60*/  LDG.E.64 R24, desc[UR6][R24.64] ;  /* 0x0000000618187981 */ /* 0x000ee8000c1e1b00 */
[----:B------:R-:W3:Y:S01]  /*0d70*/  LDG.E.64 R12, desc[UR6][R12.64] ;  /* 0x000000060c0c7981 */ /* 0x000ee2000c1e1b00 */
[----:B------:R-:W-:-:S05]  /*0d80*/  IMAD R0, R11, 0x4, R0 ;  /* 0x000000040b007824 */ /* 0x000fca00078e0200 */
[----:B------:R-:W-:Y:S01]  /*0d90*/  ISETP.GE.AND P0, PT, R0, R3, PT ;  /* 0x000000030000720c */ /* 0x000fe20003f06270 */
[----:B---3--:R-:W-:-:S07]  /*0da0*/  DFMA R8, R24, R12, R20 ;  /* 0x0000000c1808722b */ /* 0x008fce0000000014 */
[----:B------:R2:W-:Y:S05]  /*0db0*/  STG.E.64 desc[UR6][R6.64], R8 ;  /* 0x0000000806007986 */ /* 0x0005ea000c101b06 */
[----:B------:R-:W-:Y:S05]  /*0dc0*/  @!P0 BRA `(.L_x_16) ;  /* 0xfffffffc008c8947 */ /* 0x000fea000383ffff */
.L_x_12:
[----:B------:R-:W-:Y:S05]  /*0dd0*/  BSYNC.RECONVERGENT B0 ;  /* 0x0000000000007941 */ /* 0x000fea0003800200 */
.L_x_11:
[----:B------:R-:W-:Y:S01]  /*0de0*/  BAR.SYNC.DEFER_BLOCKING 0x0 ;  /* 0x0000000000007b1d */ /* 0x000fe20000010000 */
[----:B------:R-:W-:-:S13]  /*0df0*/  ISETP.NE.AND P0, PT, R2, RZ, PT ;  /* 0x000000ff0200720c */ /* 0x000fda0003f05270 */
[----:B------:R-:W-:Y:S05]  /*0e00*/  @P0 EXIT ;  /* 0x000000000000094d */ /* 0x000fea0003800000 */
[----:B--23--:R-:W1:Y:S01]  /*0e10*/  LDC.64 R8, c[0x4][0x10] ;  /* 0x01000400ff087b82 */ /* 0x00ce620000000a00 */
[----:B------:R-:W2:Y:S01]  /*0e20*/  LDCU UR4, c[0x0][0x380] ;  /* 0x00007000ff0477ac */ /* 0x000ea20008000800 */
[----:B-1----:R-:W2:Y:S06]  /*0e30*/  LDG.E R8, desc[UR6][R8.64] ;  /* 0x0000000608087981 */ /* 0x002eac000c1e1900 */
[----:B------:R-:W1:Y:S08]  /*0e40*/  LDC.64 R2, c[0x4][0x18] ;  /* 0x01000600ff027b82 */ /* 0x000e700000000a00 */
[----:B0-----:R-:W0:Y:S01]  /*0e50*/  LDC.64 R6, c[0x0][0x3a8] ;  /* 0x0000ea00ff067b82 */ /* 0x001e220000000a00 */
[----:B--2---:R-:W-:-:S04]  /*0e60*/  VIMNMX R0, PT, PT, R8, UR4, PT ;  /* 0x0000000408007c48 */ /* 0x004fc8000bfe0100 */
[----:B------:R-:W-:-:S05]  /*0e70*/  LOP3.LUT R11, R0, 0x1, RZ, 0xc0, !PT ;  /* 0x00000001000b7812 */ /* 0x000fca00078ec0ff */
[----:B------:R-:W-:-:S05]  /*0e80*/  IMAD.IADD R11, R0, 0x1, R11 ;  /* 0x00000001000b7824 */ /* 0x000fca00078e020b */
[----:B-1----:R1:W-:Y:S04]  /*0e90*/  STG.E desc[UR6][R2.64], R11 ;  /* 0x0000000b02007986 */ /* 0x0023e8000c101906 */
[----:B0-----:R1:W5:Y:S01]  /*0ea0*/  LDG.E.64 R24, desc[UR6][R6.64] ;  /* 0x0000000606187981 */ /* 0x001362000c1e1b00 */
[----:B------:R-:W-:-:S13]  /*0eb0*/  ISETP.GE.AND P0, PT, R11, 0x2, PT ;  /* 0x000000020b00780c */ /* 0x000fda0003f06270 */
[----:B-1----:R-:W-:Y:S05]  /*0ec0*/  @!P0 BRA `(.L_x_17) ;  /* 0x0000000400a08947 */ /* 0x002fea0003800000 */
[C---:B------:R-:W-:Y:S01]  /*0ed0*/  ISETP.GE.U32.AND P0, PT, R11.reuse, 0x11, PT ;  /* 0x000000110b00780c */ /* 0x040fe20003f06070 */
[----:B------:R-:W-:Y:S01]  /*0ee0*/  IMAD.MOV.U32 R21, RZ, RZ, 0x1 ;  /* 0x00000001ff157424 */ /* 0x000fe200078e00ff */
[----:B------:R-:W-:-:S04]  /*0ef0*/  IADD3 R0, PT, PT, R11, -0x1, RZ ;  /* 0xffffffff0b007810 */ /* 0x000fc80007ffe0ff */
[----:B------:R-:W-:-:S07]  /*0f00*/  LOP3.LUT R2, R0, 0xf, RZ, 0xc0, !PT ;  /* 0x0000000f00027812 */ /* 0x000fce00078ec0ff */
[----:B------:R-:W-:Y:S05]  /*0f10*/  @!P0 BRA `(.L_x_18) ;  /* 0x0000000000bc8947 */ /* 0x000fea0003800000 */
[----:B------:R-:W0:Y:S01]  /*0f20*/  LDCU.64 UR4, c[0x0][0x3a8] ;  /* 0x00007500ff0477ac */ /* 0x000e220008000a00 */
[----:B------:R-:W-:Y:S01]  /*0f30*/  LOP3.LUT R26, R0, 0xfffffff0, RZ, 0xc0, !PT ;  /* 0xfffffff0001a7812 */ /* 0x000fe200078ec0ff */
[----:B------:R-:W-:-:S04]  /*0f40*/  IMAD.MOV.U32 R3, RZ, RZ, RZ ;  /* 0x000000ffff037224 */ /* 0x000fc800078e00ff */
[----:B------:R-:W-:Y:S01]  /*0f50*/  IMAD.MOV R26, RZ, RZ, -R26 ;  /* 0x000000ffff1a7224 */ /* 0x000fe200078e0a1a */
[----:B0-----:R-:W-:-:S04]  /*0f60*/  UIADD3 UR4, UP0, UPT, UR4, 0x40, URZ ;  /* 0x0000004004047890 */ /* 0x001fc8000ff1e0ff */
[----:B------:R-:W-:Y:S02]  /*0f70*/  UIADD3.X UR5, UPT, UPT, URZ, UR5, URZ, UP0, !UPT ;  /* 0x00000005ff057290 */ /* 0x000fe400087fe4ff */
[----:B------:R-:W-:-:S04]  /*0f80*/  IMAD.U32 R8, RZ, RZ, UR4 ;  /* 0x00000004ff087e24 */ /* 0x000fc8000f8e00ff */
[----:B------:R-:W-:-:S07]  /*0f90*/  IMAD.U32 R9, RZ, RZ, UR5 ;  /* 0x00000005ff097e24 */ /* 0x000fce000f8e00ff */
.L_x_19:
[----:B------:R-:W2:Y:S04]  /*0fa0*/  LDG.E.64 R22, desc[UR6][R8.64+-0x38] ;  /* 0xffffc80608167981 */ /* 0x000ea8000c1e1b00 */
[----:B------:R-:W3:Y:S04]  /*0fb0*/  LDG.E.64 R10, desc[UR6][R8.64+-0x30] ;  /* 0xffffd006080a7981 */ /* 0x000ee8000c1e1b00 */
[----:B------:R-:W4:Y:S04]  /*0fc0*/  LDG.E.64 R12, desc[UR6][R8.64+-0x28] ;  /* 0xffffd806080c7981 */ /* 0x000f28000c1e1b00 */
[----:B------:R-:W4:Y:S04]  /*0fd0*/  LDG.E.64 R14, desc[UR6][R8.64+-0x20] ;  /* 0xffffe006080e7981 */ /* 0x000f28000c1e1b00 */
[----:B------:R-:W4:Y:S04]  /*0fe0*/  LDG.E.64 R16, desc[UR6][R8.64+-0x18] ;  /* 0xffffe80608107981 */ /* 0x000f28000c1e1b00 */
[----:B------:R-:W4:Y:S04]  /*0ff0*/  LDG.E.64 R18, desc[UR6][R8.64+-0x10] ;  /* 0xfffff00608127981 */ /* 0x000f28000c1e1b00 */
[----:B------:R-:W4:Y:S01]  /*1000*/  LDG.E.64 R20, desc[UR6][R8.64+-0x8] ;  /* 0xfffff80608147981 */ /* 0x000f22000c1e1b00 */
[----:B--2--5:R-:W-:-:S03]  /*1010*/  DADD R22, R22, R24 ;  /* 0x0000000016167229 */ /* 0x024fc60000000018 */
[----:B------:R-:W2:Y:S05]  /*1020*/  LDG.E.64 R24, desc[UR6][R8.64] ;  /* 0x0000000608187981 */ /* 0x000eaa000c1e1b00 */
[----:B---3--:R-:W-:Y:S02]  /*1030*/  DADD R10, R22, R10 ;  /* 0x00000000160a7229 */ /* 0x008fe4000000000a */
[----:B------:R-:W3:Y:S06]  /*1040*/  LDG.E.64 R22, desc[UR6][R8.64+0x8] ;  /* 0x0000080608167981 */ /* 0x000eec000c1e1b00 */
[----:B----4-:R-:W-:-:S02]  /*1050*/  DADD R12, R10, R12 ;  /* 0x000000000a0c7229 */ /* 0x010fc4000000000c */
[----:B------:R-:W4:Y:S06]  /*1060*/  LDG.E.64 R10, desc[UR6][R8.64+0x10] ;  /* 0x00001006080a7981 */ /* 0x000f2c000c1e1b00 */
[----:B------:R-:W-:Y:S02]  /*1070*/  DADD R14, R12, R14 ;  /* 0x000000000c0e7229 */ /* 0x000fe4000000000e */
[----:B------:R-:W4:Y:S06]  /*1080*/  LDG.E.64 R12, desc[UR6][R8.64+0x18] ;  /* 0x00001806080c7981 */ /* 0x000f2c000c1e1b00 */
[----:B------:R-:W-:-:S02]  /*1090*/  DADD R16, R14, R16 ;  /* 0x000000000e107229 */ /* 0x000fc40000000010 */
[----:B------:R-:W4:Y:S06]  /*10a0*/  LDG.E.64 R14, desc[UR6][R8.64+0x20] ;  /* 0x00002006080e7981 */ /* 0x000f2c000c1e1b00 */
[----:B------:R-:W-:Y:S02]  /*10b0*/  DADD R18, R16, R18 ;  /* 0x0000000010127229 */ /* 0x000fe40000000012 */
[----:B------:R-:W4:Y:S06]  /*10c0*/  LDG.E.64 R16, desc[UR6][R8.64+0x28] ;  /* 0x0000280608107981 */ /* 0x000f2c000c1e1b00 */
[----:B------:R-:W-:-:S02]  /*10d0*/  DADD R20, R18, R20 ;  /* 0x0000000012147229 */ /* 0x000fc40000000014 */
[----:B------:R-:W4:Y:S06]  /*10e0*/  LDG.E.64 R18, desc[UR6][R8.64+0x30] ;  /* 0x0000300608127981 */ /* 0x000f2c000c1e1b00 */
[----:B--2---:R-:W-:Y:S02]  /*10f0*/  DADD R24, R20, R24 ;  /* 0x0000000014187229 */ /* 0x004fe40000000018 */
[----:B------:R-:W2:Y:S06]  /*1100*/  LDG.E.64 R20, desc[UR6][R8.64+0x38] ;  /* 0x0000380608147981 */ /* 0x000eac000c1e1b00 */
[----:B---3--:R-:W-:-:S02]  /*1110*/  DADD R22, R24, R22 ;  /* 0x0000000018167229 */ /* 0x008fc40000000016 */
[----:B------:R0:W3:Y:S01]  /*1120*/  LDG.E.64 R24, desc[UR6][R8.64+0x40] ;  /* 0x0000400608187981 */ /* 0x0000e2000c1e1b00 */
[----:B------:R-:W-:Y:S01]  /*1130*/  IADD3 R26, PT, PT, R26, 0x10, RZ ;  /* 0x000000101a1a7810 */ /* 0x000fe20007ffe0ff */
[----:B------:R-:W-:-:S03]  /*1140*/  VIADD R3, R3, 0x10 ;  /* 0x0000001003037836 */ /* 0x000fc60000000000 */
[----:B------:R-:W-:Y:S01]  /*1150*/  ISETP.NE.AND P0, PT, R26, RZ, PT ;  /* 0x000000ff1a00720c */ /* 0x000fe20003f05270 */
[----:B----4-:R-:W-:Y:S01]  /*1160*/  DADD R10, R22, R10 ;  /* 0x00000000160a7229 */ /* 0x010fe2000000000a */
[----:B0-----:R-:W-:-:S07]  /*1170*/  IADD3 R8, P1, PT, R8, 0x80, RZ ;  /* 0x0000008008087810 */ /* 0x001fce0007f3e0ff */
[----:B------:R-:W-:Y:S01]  /*1180*/  DADD R10, R10, R12 ;  /* 0x000000000a0a7229 */ /* 0x000fe2000000000c */
[----:B------:R-:W-:-:S07]  /*1190*/  IMAD.X R9, RZ, RZ, R9, P1 ;  /* 0x000000ffff097224 */ /* 0x000fce00008e0609 */
[----:B------:R-:W-:-:S08]  /*11a0*/  DADD R10, R10, R14 ;  /* 0x000000000a0a7229 */ /* 0x000fd0000000000e */
[----:B------:R-:W-:-:S08]  /*11b0*/  DADD R10, R10, R16 ;  /* 0x000000000a0a7229 */ /* 0x000fd00000000010 */
[----:B------:R-:W-:-:S08]  /*11c0*/  DADD R10, R10, R18 ;  /* 0x000000000a0a7229 */ /* 0x000fd00000000012 */
[----:B--2---:R-:W-:-:S08]  /*11d0*/  DADD R10, R10, R20 ;  /* 0x000000000a0a7229 */ /* 0x004fd00000000014 */
[----:B---3--:R-:W-:Y:S01]  /*11e0*/  DADD R24, R10, R24 ;  /* 0x000000000a187229 */ /* 0x008fe20000000018 */
[----:B------:R-:W-:Y:S10]  /*11f0*/  @P0 BRA `(.L_x_19) ;  /* 0xfffffffc00680947 */ /* 0x000ff4000383ffff */
[----:B------:R-:W-:-:S07]  /*1200*/  VIADD R21, R3, 0x1 ;  /* 0x0000000103157836 */ /* 0x000fce0000000000 */
.L_x_18:
[----:B------:R-:W-:-:S13]  /*1210*/  ISETP.NE.AND P0, PT, R2, RZ, PT ;  /* 0x000000ff0200720c */ /* 0x000fda0003f05270 */
[----:B------:R-:W-:Y:S05]  /*1220*/  @!P0 BRA `(.L_x_20) ;  /* 0x0000000000c48947 */ /* 0x000fea0003800000 */
[----:B------:R-:W-:Y:S02]  /*1230*/  ISETP.GE.U32.AND P0, PT, R2, 0x8, PT ;  /* 0x000000080200780c */ /* 0x000fe40003f06070 */
[----:B------:R-:W-:-:S04]  /*1240*/  LOP3.LUT R20, R0, 0x7, RZ, 0xc0, !PT ;  /* 0x0000000700147812 */ /* 0x000fc800078ec0ff */
[----:B------:R-:W-:-:S07]  /*1250*/  ISETP.NE.AND P1, PT, R20, RZ, PT ;  /* 0x000000ff1400720c */ /* 0x000fce0003f25270 */
[----:B------:R-:W-:Y:S06]  /*1260*/  @!P0 BRA `(.L_x_21) ;  /* 0x0000000000488947 */ /* 0x000fec0003800000 */
[----:B------:R-:W-:-:S05]  /*1270*/  IMAD.WIDE.U32 R26, R21, 0x8, R4 ;  /* 0x00000008151a7825 */ /* 0x000fca00078e0004 */
[----:B------:R-:W2:Y:S04]  /*1280*/  LDG.E.64 R2, desc[UR6][R26.64] ;  /* 0x000000061a027981 */ /* 0x000ea8000c1e1b00 */
[----:B------:R-:W3:Y:S04]  /*1290*/  LDG.E.64 R8, desc[UR6][R26.64+0x8] ;  /* 0x000008061a087981 */ /* 0x000ee8000c1e1b00 */
[----:B------:R-:W4:Y:S04]  /*12a0*/  LDG.E.64 R10, desc[UR6][R26.64+0x10] ;  /* 0x000010061a0a7981 */ /* 0x000f28000c1e1b00 */
[----:B------:R-:W4:Y:S04]  /*12b0*/  LDG.E.64 R12, desc[UR6][R26.64+0x18] ;  /* 0x000018061a0c7981 */ /* 0x000f28000c1e1b00 */
[----:B------:R-:W4:Y:S04]  /*12c0*/  LDG.E.64 R14, desc[UR6][R26.64+0x20] ;  /* 0x000020061a0e7981 */ /* 0x000f28000c1e1b00 */
[----:B------:R-:W4:Y:S04]  /*12d0*/  LDG.E.64 R16, desc[UR6][R26.64+0x28] ;  /* 0x000028061a107981 */ /* 0x000f28000c1e1b00 */
[----:B------:R-:W4:Y:S04]  /*12e0*/  LDG.E.64 R18, desc[UR6][R26.64+0x30] ;  /* 0x000030061a127981 */ /* 0x000f28000c1e1b00 */
[----:B------:R-:W4:Y:S01]  /*12f0*/  LDG.E.64 R22, desc[UR6][R26.64+0x38] ;  /* 0x000038061a167981 */ /* 0x000f22000c1e1b00 */
[----:B------:R-:W-:Y:S01]  /*1300*/  VIADD R21, R21, 0x8 ;  /* 0x0000000815157836 */ /* 0x000fe20000000000 */
[----:B--2--5:R-:W-:-:S08]  /*1310*/  DADD R2, R24, R2 ;  /* 0x0000000018027229 */ /* 0x024fd00000000002 */
[----:B---3--:R-:W-:-:S08]  /*1320*/  DADD R2, R2, R8 ;  /* 0x0000000002027229 */ /* 0x008fd00000000008 */
[----:B----4-:R-:W-:-:S08]  /*1330*/  DADD R2, R2, R10 ;  /* 0x0000000002027229 */ /* 0x010fd0000000000a */
[----:B------:R-:W-:-:S08]  /*1340*/  DADD R2, R2, R12 ;  /* 0x0000000002027229 */ /* 0x000fd0000000000c */
[----:B------:R-:W-:-:S08]  /*1350*/  DADD R2, R2, R14 ;  /* 0x0000000002027229 */ /* 0x000fd0000000000e */
[----:B------:R-:W-:-:S08]  /*1360*/  DADD R2, R2, R16 ;  /* 0x0000000002027229 */ /* 0x000fd00000000010 */
[----:B------:R-:W-:-:S08]  /*1370*/  DADD R2, R2, R18 ;  /* 0x0000000002027229 */ /* 0x000fd00000000012 */
[----:B------:R-:W-:-:S11]  /*1380*/  DADD R24, R2, R22 ;  /* 0x0000000002187229 */ /* 0x000fd60000000016 */
.L_x_21:
        /* <DEDUP_REMOVED lines=9> */
[----:B------:R-:W4:Y:S01]  /*1420*/  LDG.E.64 R14, desc[UR6][R2.64+0x18] ;  /* 0x00001806020e7981 */ /* 0x000f22000c1e1b00 */
[----:B------:R-:W-:Y:S01]  /*1430*/  VIADD R21, R21, 0x4 ;  /* 0x0000000415157836 */ /* 0x000fe20000000000 */
[----:B--2--5:R-:W-:-:S08]  /*1440*/  DADD R8, R24, R8 ;  /* 0x0000000018087229 */ /* 0x024fd00000000008 */
[----:B---3--:R-:W-:-:S08]  /*1450*/  DADD R8, R8, R10 ;  /* 0x0000000008087229 */ /* 0x008fd0000000000a */
[----:B----4-:R-:W-:-:S08]  /*1460*/  DADD R8, R8, R12 ;  /* 0x0000000008087229 */ /* 0x010fd0000000000c */
[----:B------:R-:W-:-:S11]  /*1470*/  DADD R24, R8, R14 ;  /* 0x0000000008187229 */ /* 0x000fd6000000000e */
.L_x_22:
[----:B------:R-:W-:Y:S05]  /*1480*/  @!P1 BRA `(.L_x_20) ;  /* 0x00000000002c9947 */ /* 0x000fea0003800000 */
[----:B------:R-:W-:Y:S01]  /*1490*/  IMAD.WIDE.U32 R4, R21, 0x8, R4 ;  /* 0x0000000815047825 */ /* 0x000fe200078e0004 */
[----:B------:R-:W-:-:S07]  /*14a0*/  IADD3 R0, PT, PT, -R0, RZ, RZ ;  /* 0x000000ff00007210 */ /* 0x000fce0007ffe1ff */
.L_x_23:
[----:B------:R-:W-:Y:S02]  /*14b0*/  IMAD.MOV.U32 R2, RZ, RZ, R4 ;  /* 0x000000ffff027224 */ /* 0x000fe400078e0004 */
[----:B------:R-:W-:-:S06]  /*14c0*/  IMAD.MOV.U32 R3, RZ, RZ, R5 ;  /* 0x000000ffff037224 */ /* 0x000fcc00078e0005 */
[----:B------:R-:W2:Y:S01]  /*14d0*/  LDG.E.64 R2, desc[UR6][R2.64] ;  /* 0x0000000602027981 */ /* 0x000ea2000c1e1b00 */
[----:B------:R-:W-:Y:S01]  /*14e0*/  VIADD R0, R0, 0x1 ;  /* 0x0000000100007836 */ /* 0x000fe20000000000 */
[----:B------:R-:W-:-:S04]  /*14f0*/  IADD3 R4, P1, PT, R4, 0x8, RZ ;  /* 0x0000000804047810 */ /* 0x000fc80007f3e0ff */
[----:B------:R-:W-:Y:S01]  /*1500*/  ISETP.NE.AND P0, PT, R0, RZ, PT ;  /* 0x000000ff0000720c */ /* 0x000fe20003f05270 */
[----:B------:R-:W-:Y:S01]  /*1510*/  IMAD.X R5, RZ, RZ, R5, P1 ;  /* 0x000000ffff057224 */ /* 0x000fe200008e0605 */
[----:B--2--5:R-:W-:-:S11]  /*1520*/  DADD R24, R2, R24 ;  /* 0x0000000002187229 */ /* 0x024fd60000000018 */
[----:B------:R-:W-:Y:S05]  /*1530*/  @P0 BRA `(.L_x_23) ;  /* 0xfffffffc00dc0947 */ /* 0x000fea000383ffff */
.L_x_20:
[----:B-----5:R0:W-:Y:S02]  /*1540*/  STG.E.64 desc[UR6][R6.64], R24 ;  /* 0x0000001806007986 */ /* 0x0201e4000c101b06 */
.L_x_17:
[----:B------:R-:W1:Y:S02]  /*1550*/  LDC.64 R2, c[0x4][0x8] ;  /* 0x01000200ff027b82 */ /* 0x000e640000000a00 */
[----:B-1---5:R-:W-:Y:S01]  /*1560*/  STG.E.64 desc[UR6][R2.64], R24 ;  /* 0x0000001802007986 */ /* 0x022fe2000c101b06 */
[----:B------:R-:W-:Y:S05]  /*1570*/  EXIT ;  /* 0x000000000000794d */ /* 0x000fea0003800000 */
        .type           $_Z20device_predict_valueiiddPdS_S_P2XY$__internal_accurate_pow,@function
        .size           $_Z20device_predict_valueiiddPdS_S_P2XY$__internal_accurate_pow,(.L_x_202 - $_Z20device_predict_valueiiddPdS_S_P2XY$__internal_accurate_pow)
$_Z20device_predict_valueiiddPdS_S_P2XY$__internal_accurate_pow:
[----:B------:R-:W-:Y:S01]  /*1580*/  ISETP.GT.U32.AND P0, PT, R29, 0xfffff, PT ;  /* 0x000fffff1d00780c */ /* 0x000fe20003f04070 */
[--C-:B------:R-:W-:Y:S01]  /*1590*/  IMAD.MOV.U32 R13, RZ, RZ, R29.reuse ;  /* 0x000000ffff0d7224 */ /* 0x100fe200078e001d */
[----:B------:R-:W-:Y:S01]  /*15a0*/  MOV R16, 0x41ad3b5a ;  /* 0x41ad3b5a00107802 */ /* 0x000fe20000000f00 */
[----:B------:R-:W-:Y:S01]  /*15b0*/  IMAD.MOV.U32 R17, RZ, RZ, 0x3ed0f5d2 ;  /* 0x3ed0f5d2ff117424 */ /* 0x000fe200078e00ff */
[----:B------:R-:W-:Y:S01]  /*15c0*/  UMOV UR10, 0x7d2cafe2 ;  /* 0x7d2cafe2000a7882 */ /* 0x000fe20000000000 */
[----:B------:R-:W-:Y:S01]  /*15d0*/  UMOV UR11, 0x3eb0f5ff ;  /* 0x3eb0f5ff000b7882 */ /* 0x000fe20000000000 */
[----:B------:R-:W-:Y:S01]  /*15e0*/  SHF.R.U32.HI R29, RZ, 0x14, R29 ;  /* 0x00000014ff1d7819 */ /* 0x000fe2000001161d */
[----:B------:R-:W-:Y:S01]  /*15f0*/  UMOV UR14, 0x3b39803f ;  /* 0x3b39803f000e7882 */ /* 0x000fe20000000000 */
[----:B------:R-:W-:-:S05]  /*1600*/  UMOV UR15, 0x3c7abc9e ;  /* 0x3c7abc9e000f7882 */ /* 0x000fca0000000000 */
[----:B------:R-:W-:-:S10]  /*1610*/  @!P0 DMUL R22, R12, 1.80143985094819840000e+16 ;  /* 0x435000000c168828 */ /* 0x000fd40000000000 */
[----:B------:R-:W-:Y:S01]  /*1620*/  @!P0 MOV R13, R23 ;  /* 0x00000017000d8202 */ /* 0x000fe20000000f00 */
[----:B------:R-:W-:Y:S01]  /*1630*/  @!P0 IMAD.MOV.U32 R12, RZ, RZ, R22 ;  /* 0x000000ffff0c8224 */ /* 0x000fe200078e0016 */
[----:B------:R-:W-:Y:S02]  /*1640*/  @!P0 LEA.HI R29, R23, 0xffffffca, RZ, 0xc ;  /* 0xffffffca171d8811 */ /* 0x000fe400078f60ff */
[----:B------:R-:W-:Y:S01]  /*1650*/  LOP3.LUT R13, R13, 0x800fffff, RZ, 0xc0, !PT ;  /* 0x800fffff0d0d7812 */ /* 0x000fe200078ec0ff */
[----:B------:R-:W-:Y:S02]  /*1660*/  IMAD.MOV.U32 R14, RZ, RZ, R12 ;  /* 0x000000ffff0e7224 */ /* 0x000fe400078e000c */
[----:B------:R-:W-:Y:S01]  /*1670*/  IMAD.MOV.U32 R12, RZ, RZ, RZ ;  /* 0x000000ffff0c7224 */ /* 0x000fe200078e00ff */
[----:B------:R-:W-:-:S04]  /*1680*/  LOP3.LUT R15, R13, 0x3ff00000, RZ, 0xfc, !PT ;  /* 0x3ff000000d0f7812 */ /* 0x000fc800078efcff */
[----:B------:R-:W-:-:S13]  /*1690*/  ISETP.GE.U32.AND P1, PT, R15, 0x3ff6a09f, PT ;  /* 0x3ff6a09f0f00780c */ /* 0x000fda0003f26070 */
[----:B------:R-:W-:-:S04]  /*16a0*/  @P1 VIADD R13, R15, 0xfff00000 ;  /* 0xfff000000f0d1836 */ /* 0x000fc80000000000 */
[----:B------:R-:W-:-:S06]  /*16b0*/  @P1 IMAD.MOV.U32 R15, RZ, RZ, R13 ;  /* 0x000000ffff0f1224 */ /* 0x000fcc00078e000d */
[C---:B------:R-:W-:Y:S02]  /*16c0*/  DADD R20, R14.reuse, 1 ;  /* 0x3ff000000e147429 */ /* 0x040fe40000000000 */
[----:B------:R-:W-:-:S04]  /*16d0*/  DADD R14, R14, -1 ;  /* 0xbff000000e0e7429 */ /* 0x000fc80000000000 */
[----:B------:R-:W0:Y:S02]  /*16e0*/  MUFU.RCP64H R13, R21 ;  /* 0x00000015000d7308 */ /* 0x000e240000001800 */
[----:B0-----:R-:W-:-:S08]  /*16f0*/  DFMA R18, -R20, R12, 1 ;  /* 0x3ff000001412742b */ /* 0x001fd0000000010c */
[----:B------:R-:W-:-:S08]  /*1700*/  DFMA R18, R18, R18, R18 ;  /* 0x000000121212722b */ /* 0x000fd00000000012 */
[----:B------:R-:W-:-:S08]  /*1710*/  DFMA R18, R12, R18, R12 ;  /* 0x000000120c12722b */ /* 0x000fd0000000000c */
[----:B------:R-:W-:-:S08]  /*1720*/  DMUL R12, R14, R18 ;  /* 0x000000120e0c7228 */ /* 0x000fd00000000000 */
[----:B------:R-:W-:-:S08]  /*1730*/  DFMA R12, R14, R18, R12 ;  /* 0x000000120e0c722b */ /* 0x000fd0000000000c */
[----:B------:R-:W-:-:S08]  /*1740*/  DMUL R24, R12, R12 ;  /* 0x0000000c0c187228 */ /* 0x000fd00000000000 */
[----:B------:R-:W-:Y:S01]  /*1750*/  DFMA R16, R24, UR10, R16 ;  /* 0x0000000a18107c2b */ /* 0x000fe20008000010 */
[----:B------:R-:W-:Y:S01]  /*1760*/  UMOV UR10, 0x75488a3f ;  /* 0x75488a3f000a7882 */ /* 0x000fe20000000000 */
[----:B------:R-:W-:-:S06]  /*1770*/  UMOV UR11, 0x3ef3b20a ;  /* 0x3ef3b20a000b7882 */ /* 0x000fcc0000000000 */
[----:B------:R-:W-:Y:S01]  /*1780*/  DFMA R20, R24, R16, UR10 ;  /* 0x0000000a18147e2b */ /* 0x000fe20008000010 */
[----:B------:R-:W-:Y:S01]  /*1790*/  UMOV UR10, 0xe4faecd5 ;  /* 0xe4faecd5000a7882 */ /* 0x000fe20000000000 */
[----:B------:R-:W-:Y:S01]  /*17a0*/  UMOV UR11, 0x3f1745cd ;  /* 0x3f1745cd000b7882 */ /* 0x000fe20000000000 */
[----:B------:R-:W-:-:S05]  /*17b0*/  DADD R16, R14, -R12 ;  /* 0x000000000e107229 */ /* 0x000fca000000080c */
[----:B------:R-:W-:Y:S01]  /*17c0*/  DFMA R20, R24, R20, UR10 ;  /* 0x0000000a18147e2b */ /* 0x000fe20008000014 */
[----:B------:R-:W-:Y:S01]  /*17d0*/  UMOV UR10, 0x258a578b ;  /* 0x258a578b000a7882 */ /* 0x000fe20000000000 */
[----:B------:R-:W-:Y:S01]  /*17e0*/  UMOV UR11, 0x3f3c71c7 ;  /* 0x3f3c71c7000b7882 */ /* 0x000fe20000000000 */
[----:B------:R-:W-:-:S05]  /*17f0*/  DADD R16, R16, R16 ;  /* 0x0000000010107229 */ /* 0x000fca0000000010 */
[----:B------:R-:W-:Y:S01]  /*1800*/  DFMA R20, R24, R20, UR10 ;  /* 0x0000000a18147e2b */ /* 0x000fe20008000014 */
[----:B------:R-:W-:Y:S01]  /*1810*/  UMOV UR10, 0x9242b910 ;  /* 0x9242b910000a7882 */ /* 0x000fe20000000000 */
[----:B------:R-:W-:Y:S01]  /*1820*/  UMOV UR11, 0x3f624924 ;  /* 0x3f624924000b7882 */ /* 0x000fe20000000000 */
[----:B------:R-:W-:-:S05]  /*1830*/  DFMA R16, R14, -R12, R16 ;  /* 0x8000000c0e10722b */ /* 0x000fca0000000010 */
[----:B------:R-:W-:Y:S01]  /*1840*/  DFMA R20, R24, R20, UR10 ;  /* 0x0000000a18147e2b */ /* 0x000fe20008000014 */
[----:B------:R-:W-:Y:S01]  /*1850*/  UMOV UR10, 0x99999dfb ;  /* 0x99999dfb000a7882 */ /* 0x000fe20000000000 */
[----:B------:R-:W-:Y:S01]  /*1860*/  UMOV UR11, 0x3f899999 ;  /* 0x3f899999000b7882 */ /* 0x000fe20000000000 */
[----:B------:R-:W-:-:S05]  /*1870*/  DMUL R16, R18, R16 ;  /* 0x0000001012107228 */ /* 0x000fca0000000000 */
[----:B------:R-:W-:Y:S01]  /*1880*/  DFMA R20, R24, R20, UR10 ;  /* 0x0000000a18147e2b */ /* 0x000fe20008000014 */
[----:B------:R-:W-:Y:S01]  /*1890*/  UMOV UR10, 0x55555555 ;  /* 0x55555555000a7882 */ /* 0x000fe20000000000 */
[----:B------:R-:W-:-:S03]  /*18a0*/  UMOV UR11, 0x3fb55555 ;  /* 0x3fb55555000b7882 */ /* 0x000fc60000000000 */
[----:B------:R-:W-:Y:S02]  /*18b0*/  VIADD R23, R17, 0x100000 ;  /* 0x0010000011177836 */ /* 0x000fe40000000000 */
[----:B------:R-:W-:Y:S01]  /*18c0*/  IMAD.MOV.U32 R22, RZ, RZ, R16 ;  /* 0x000000ffff167224 */ /* 0x000fe200078e0010 */
[----:B------:R-:W-:-:S08]  /*18d0*/  DFMA R14, R24, R20, UR10 ;  /* 0x0000000a180e7e2b */ /* 0x000fd00008000014 */
[----:B------:R-:W-:Y:S01]  /*18e0*/  DADD R18, -R14, UR10 ;  /* 0x0000000a0e127e29 */ /* 0x000fe20008000100 */
[----:B------:R-:W-:Y:S01]  /*18f0*/  UMOV UR10, 0xb9e7b0 ;  /* 0x00b9e7b0000a7882 */ /* 0x000fe20000000000 */
[----:B------:R-:W-:-:S06]  /*1900*/  UMOV UR11, 0x3c46a4cb ;  /* 0x3c46a4cb000b7882 */ /* 0x000fcc0000000000 */
[----:B------:R-:W-:Y:S02]  /*1910*/  DFMA R18, R24, R20, R18 ;  /* 0x000000141812722b */ /* 0x000fe40000000012 */
[----:B------:R-:W-:-:S06]  /*1920*/  DMUL R20, R12, R12 ;  /* 0x0000000c0c147228 */ /* 0x000fcc0000000000 */
[----:B------:R-:W-:Y:S01]  /*1930*/  DADD R18, R18, -UR10 ;  /* 0x8000000a12127e29 */ /* 0x000fe20008000000 */
[----:B------:R-:W-:Y:S01]  /*1940*/  UMOV UR10, 0x80000000 ;  /* 0x80000000000a7882 */ /* 0x000fe20000000000 */
[----:B------:R-:W-:Y:S01]  /*1950*/  DFMA R24, R12, R12, -R20 ;  /* 0x0000000c0c18722b */ /* 0x000fe20000000814 */
[----:B------:R-:W-:-:S07]  /*1960*/  UMOV UR11, 0x43300000 ;  /* 0x43300000000b7882 */ /* 0x000fce0000000000 */
[C---:B------:R-:W-:Y:S02]  /*1970*/  DFMA R22, R12.reuse, R22, R24 ;  /* 0x000000160c16722b */ /* 0x040fe40000000018 */
[----:B------:R-:W-:-:S08]  /*1980*/  DMUL R24, R12, R20 ;  /* 0x000000140c187228 */ /* 0x000fd00000000000 */
[----:B------:R-:W-:-:S08]  /*1990*/  DFMA R26, R12, R20, -R24 ;  /* 0x000000140c1a722b */ /* 0x000fd00000000818 */
[----:B------:R-:W-:Y:S02]  /*19a0*/  DFMA R26, R16, R20, R26 ;  /* 0x00000014101a722b */ /* 0x000fe4000000001a */
[----:B------:R-:W-:-:S06]  /*19b0*/  DADD R20, R14, R18 ;  /* 0x000000000e147229 */ /* 0x000fcc0000000012 */
[----:B------:R-:W-:Y:S02]  /*19c0*/  DFMA R22, R12, R22, R26 ;  /* 0x000000160c16722b */ /* 0x000fe4000000001a */
[----:B------:R-:W-:-:S08]  /*19d0*/  DADD R26, R14, -R20 ;  /* 0x000000000e1a7229 */ /* 0x000fd00000000814 */
[----:B------:R-:W-:Y:S02]  /*19e0*/  DADD R26, R18, R26 ;  /* 0x00000000121a7229 */ /* 0x000fe4000000001a */
[----:B------:R-:W-:-:S08]  /*19f0*/  DMUL R18, R20, R24 ;  /* 0x0000001814127228 */ /* 0x000fd00000000000 */
[----:B------:R-:W-:-:S08]  /*1a00*/  DFMA R14, R20, R24, -R18 ;  /* 0x00000018140e722b */ /* 0x000fd00000000812 */
[----:B------:R-:W-:-:S08]  /*1a10*/  DFMA R14, R20, R22, R14 ;  /* 0x00000016140e722b */ /* 0x000fd0000000000e */
[----:B------:R-:W-:-:S08]  /*1a20*/  DFMA R26, R26, R24, R14 ;  /* 0x000000181a1a722b */ /* 0x000fd0000000000e */
[----:B------:R-:W-:-:S08]  /*1a30*/  DADD R20, R18, R26 ;  /* 0x0000000012147229 */ /* 0x000fd0000000001a */
[--C-:B------:R-:W-:Y:S02]  /*1a40*/  DADD R14, R12, R20.reuse ;  /* 0x000000000c0e7229 */ /* 0x100fe40000000014 */
[----:B------:R-:W-:-:S06]  /*1a50*/  DADD R18, R18, -R20 ;  /* 0x0000000012127229 */ /* 0x000fcc0000000814 */
[----:B------:R-:W-:Y:S02]  /*1a60*/  DADD R12, R12, -R14 ;  /* 0x000000000c0c7229 */ /* 0x000fe4000000080e */
[----:B------:R-:W-:-:S06]  /*1a70*/  DADD R18, R26, R18 ;  /* 0x000000001a127229 */ /* 0x000fcc0000000012 */
[----:B------:R-:W-:-:S08]  /*1a80*/  DADD R12, R20, R12 ;  /* 0x00000000140c7229 */ /* 0x000fd0000000000c */
[----:B------:R-:W-:Y:S01]  /*1a90*/  DADD R12, R18, R12 ;  /* 0x00000000120c7229 */ /* 0x000fe2000000000c */
[C---:B------:R-:W-:Y:S02]  /*1aa0*/  VIADD R18, R29.reuse, 0xfffffc01 ;  /* 0xfffffc011d127836 */ /* 0x040fe40000000000 */
[----:B------:R-:W-:-:S05]  /*1ab0*/  @P1 VIADD R18, R29, 0xfffffc02 ;  /* 0xfffffc021d121836 */ /* 0x000fca0000000000 */
[----:B------:R-:W-:Y:S01]  /*1ac0*/  DADD R20, R16, R12 ;  /* 0x0000000010147229 */ /* 0x000fe2000000000c */
[----:B------:R-:W-:Y:S01]  /*1ad0*/  HFMA2 R13, -RZ, RZ, 3.59375, 0 ;  /* 0x43300000ff0d7431 */ /* 0x000fe200000001ff */
[----:B------:R-:W-:-:S06]  /*1ae0*/  LOP3.LUT R12, R18, 0x80000000, RZ, 0x3c, !PT ;  /* 0x80000000120c7812 */ /* 0x000fcc00078e3cff */
[----:B------:R-:W-:Y:S02]  /*1af0*/  DADD R16, R14, R20 ;  /* 0x000000000e107229 */ /* 0x000fe40000000014 */
[----:B------:R-:W-:Y:S01]  /*1b00*/  DADD R12, R12, -UR10 ;  /* 0x8000000a0c0c7e29 */ /* 0x000fe20008000000 */
[----:B------:R-:W-:Y:S01]  /*1b10*/  UMOV UR10, 0xfefa39ef ;  /* 0xfefa39ef000a7882 */ /* 0x000fe20000000000 */
[----:B------:R-:W-:-:S04]  /*1b20*/  UMOV UR11, 0x3fe62e42 ;  /* 0x3fe62e42000b7882 */ /* 0x000fc80000000000 */
[--C-:B------:R-:W-:Y:S02]  /*1b30*/  DADD R22, R14, -R16.reuse ;  /* 0x000000000e167229 */ /* 0x100fe40000000810 */
[----:B------:R-:W-:-:S06]  /*1b40*/  DFMA R18, R12, UR10, R16 ;  /* 0x0000000a0c127c2b */ /* 0x000fcc0008000010 */
[----:B------:R-:W-:Y:S02]  /*1b50*/  DADD R22, R20, R22 ;  /* 0x0000000014167229 */ /* 0x000fe40000000016 */
[----:B------:R-:W-:-:S08]  /*1b60*/  DFMA R14, R12, -UR10, R18 ;  /* 0x8000000a0c0e7c2b */ /* 0x000fd00008000012 */
[----:B------:R-:W-:-:S08]  /*1b70*/  DADD R14, -R16, R14 ;  /* 0x00000000100e7229 */ /* 0x000fd0000000010e */
[----:B------:R-:W-:-:S08]  /*1b80*/  DADD R14, R22, -R14 ;  /* 0x00000000160e7229 */ /* 0x000fd0000000080e */
[----:B------:R-:W-:-:S08]  /*1b90*/  DFMA R14, R12, UR14, R14 ;  /* 0x0000000e0c0e7c2b */ /* 0x000fd0000800000e */
[----:B------:R-:W-:-:S08]  /*1ba0*/  DADD R12, R18, R14 ;  /* 0x00000000120c7229 */ /* 0x000fd0000000000e */
[----:B------:R-:W-:Y:S02]  /*1bb0*/  DADD R18, R18, -R12 ;  /* 0x0000000012127229 */ /* 0x000fe4000000080c */
[----:B------:R-:W-:-:S06]  /*1bc0*/  DMUL R22, R12, 2 ;  /* 0x400000000c167828 */ /* 0x000fcc0000000000 */
[----:B------:R-:W-:Y:S02]  /*1bd0*/  DADD R18, R14, R18 ;  /* 0x000000000e127229 */ /* 0x000fe40000000012 */
[----:B------:R-:W-:Y:S01]  /*1be0*/  DFMA R20, R12, 2, -R22 ;  /* 0x400000000c14782b */ /* 0x000fe20000000816 */
[----:B------:R-:W-:Y:S02]  /*1bf0*/  IMAD.MOV.U32 R12, RZ, RZ, 0x652b82fe ;  /* 0x652b82feff0c7424 */ /* 0x000fe400078e00ff */
[----:B------:R-:W-:-:S05]  /*1c00*/  IMAD.MOV.U32 R13, RZ, RZ, 0x3ff71547 ;  /* 0x3ff71547ff0d7424 */ /* 0x000fca00078e00ff */
[----:B------:R-:W-:-:S08]  /*1c10*/  DFMA R20, R18, 2, R20 ;  /* 0x400000001214782b */ /* 0x000fd00000000014 */
[----:B------:R-:W-:-:S08]  /*1c20*/  DADD R14, R22, R20 ;  /* 0x00000000160e7229 */ /* 0x000fd00000000014 */
[----:B------:R-:W-:Y:S02]  /*1c30*/  DFMA R12, R14, R12, 6.75539944105574400000e+15 ;  /* 0x433800000e0c742b */ /* 0x000fe4000000000c */
[----:B------:R-:W-:Y:S01]  /*1c40*/  FSETP.GEU.AND P0, PT, |R15|, 4.1917929649353027344, PT ;  /* 0x4086232b0f00780b */ /* 0x000fe20003f0e200 */
[----:B------:R-:W-:-:S05]  /*1c50*/  DADD R22, R22, -R14 ;  /* 0x0000000016167229 */ /* 0x000fca000000080e */
[----:B------:R-:W-:-:S03]  /*1c60*/  DADD R18, R12, -6.75539944105574400000e+15 ;  /* 0xc33800000c127429 */ /* 0x000fc60000000000 */
[----:B------:R-:W-:-:S05]  /*1c70*/  DADD R20, R20, R22 ;  /* 0x0000000014147229 */ /* 0x000fca0000000016 */
[----:B------:R-:W-:Y:S01]  /*1c80*/  DFMA R16, R18, -UR10, R14 ;  /* 0x8000000a12107c2b */ /* 0x000fe2000800000e */
        /* <DEDUP_REMOVED lines=34> */
[----:B------:R-:W-:Y:S01]  /*1eb0*/  IMAD R17, R12, 0x100000, R19 ;  /* 0x001000000c117824 */ /* 0x000fe200078e0213 */
[----:B------:R-:W-:Y:S01]  /*1ec0*/  MOV R16, R18 ;  /* 0x0000001200107202 */ /* 0x000fe20000000f00 */
[----:B------:R-:W-:Y:S06]  /*1ed0*/  @!P0 BRA `(.L_x_24) ;  /* 0x0000000000308947 */ /* 0x000fec0003800000 */
[----:B------:R-:W-:Y:S01]  /*1ee0*/  FSETP.GEU.AND P1, PT, |R15|, 4.2275390625, PT ;  /* 0x408748000f00780b */ /* 0x000fe20003f2e200 */
[C---:B------:R-:W-:Y:S02]  /*1ef0*/  DADD R16, R14.reuse, +INF ;  /* 0x7ff000000e107429 */ /* 0x040fe40000000000 */
[----:B------:R-:W-:-:S08]  /*1f00*/  DSETP.GEU.AND P0, PT, R14, RZ, PT ;  /* 0x000000ff0e00722a */ /* 0x000fd00003f0e000 */
[----:B------:R-:W-:Y:S02]  /*1f10*/  FSEL R16, R16, RZ, P0 ;  /* 0x000000ff10107208 */ /* 0x000fe40000000000 */
[----:B------:R-:W-:Y:S02]  /*1f20*/  @!P1 LEA.HI R13, R12, R12, RZ, 0x1 ;  /* 0x0000000c0c0d9211 */ /* 0x000fe400078f08ff */
[----:B------:R-:W-:Y:S02]  /*1f30*/  FSEL R17, R17, RZ, P0 ;  /* 0x000000ff11117208 */ /* 0x000fe40000000000 */
[----:B------:R-:W-:-:S05]  /*1f40*/  @!P1 SHF.R.S32.HI R13, RZ, 0x1, R13 ;  /* 0x00000001ff0d9819 */ /* 0x000fca000001140d */
[----:B------:R-:W-:Y:S02]  /*1f50*/  @!P1 IMAD.IADD R12, R12, 0x1, -R13 ;  /* 0x000000010c0c9824 */ /* 0x000fe400078e0a0d */
[----:B------:R-:W-:-:S03]  /*1f60*/  @!P1 IMAD R19, R13, 0x100000, R19 ;  /* 0x001000000d139824 */ /* 0x000fc600078e0213 */
[----:B------:R-:W-:Y:S01]  /*1f70*/  @!P1 LEA R13, R12, 0x3ff00000, 0x14 ;  /* 0x3ff000000c0d9811 */ /* 0x000fe200078ea0ff */
[----:B------:R-:W-:-:S06]  /*1f80*/  @!P1 IMAD.MOV.U32 R12, RZ, RZ, RZ ;  /* 0x000000ffff0c9224 */ /* 0x000fcc00078e00ff */
[----:B------:R-:W-:-:S11]  /*1f90*/  @!P1 DMUL R16, R18, R12 ;  /* 0x0000000c12109228 */ /* 0x000fd60000000000 */
.L_x_24:
[----:B------:R-:W-:Y:S01]  /*1fa0*/  DFMA R20, R20, R16, R16 ;  /* 0x000000101414722b */ /* 0x000fe20000000010 */
[----:B------:R-:W-:Y:S01]  /*1fb0*/  IMAD.MOV.U32 R29, RZ, RZ, 0x0 ;  /* 0x00000000ff1d7424 */ /* 0x000fe200078e00ff */
[----:B------:R-:W-:-:S08]  /*1fc0*/  DSETP.NEU.AND P0, PT, |R16|, +INF , PT ;  /* 0x7ff000001000742a */ /* 0x000fd00003f0d200 */
[----:B------:R-:W-:Y:S02]  /*1fd0*/  FSEL R12, R16, R20, !P0 ;  /* 0x00000014100c7208 */ /* 0x000fe40004000000 */
[----:B------:R-:W-:Y:S01]  /*1fe0*/  FSEL R16, R17, R21, !P0 ;  /* 0x0000001511107208 */ /* 0x000fe20004000000 */
[----:B------:R-:W-:Y:S06]  /*1ff0*/  RET.REL.NODEC R28 `(_Z20device_predict_valueiiddPdS_S_P2XY) ;  /* 0xffffffe01c007950 */ /* 0x000fec0003c3ffff */
.L_x_25:
[----:B------:R-:W-:-:S00]  /*2000*/  BRA `(.L_x_25) ;  /* 0xfffffffc00fc7947 */ /* 0x000fc0000383ffff */
[----:B------:R-:W-:-:S00]  /*2010*/  NOP ;  /* 0x0000000000007918 */ /* 0x000fc00000000000 */
        /* <DEDUP_REMOVED lines=14> */
.L_x_202:


//--------------------- .text._Z17device_run_solveriPdS_S_S_S_ --------------------------
	.section	.text._Z17device_run_solveriPdS_S_S_S_,"ax",@progbits
	.align	128
        .global         _Z17device_run_solveriPdS_S_S_S_
        .type           _Z17device_run_solveriPdS_S_S_S_,@function
        .size           _Z17device_run_solveriPdS_S_S_S_,(.L_x_203 - _Z17device_run_solveriPdS_S_S_S_)
        .other          _Z17device_run_solveriPdS_S_S_S_,@"STO_CUDA_ENTRY STV_DEFAULT"
_Z17device_run_solveriPdS_S_S_S_:
.text._Z17device_run_solveriPdS_S_S_S_:
[----:B------:R-:W-:Y:S08]  /*0000*/  LDC R1, c[0x0][0x37c] ;  /* 0x0000df00ff017b82 */ /* 0x000ff00000000800 */
[----:B------:R-:W0:Y:S01]  /*0010*/  LDC.64 R2, c[0x4][0x10] ;  /* 0x01000400ff027b82 */ /* 0x000e220000000a00 */
[----:B------:R-:W0:Y:S02]  /*0020*/  LDCU.64 UR6, c[0x0][0x358] ;  /* 0x00006b00ff0677ac */ /* 0x000e240008000a00 */
[----:B0-----:R-:W2:Y:S02]  /*0030*/  LDG.E R2, desc[UR6][R2.64] ;  /* 0x0000000602027981 */ /* 0x001ea4000c1e1900 */
[----:B--2---:R-:W-:-:S13]  /*0040*/  ISETP.GE.AND P0, PT, R2, 0x1, PT ;  /* 0x000000010200780c */ /* 0x004fda0003f06270 */
[----:B------:R-:W-:Y:S05]  /*0050*/  @!P0 BRA `(.L_x_26) ;  /* 0x0000000800c48947 */ /* 0x000fea0003800000 */
[----:B------:R-:W0:Y:S01]  /*0060*/  S2R R24, SR_TID.X ;  /* 0x0000000000187919 */ /* 0x000e220000002100 */
[----:B------:R-:W0:Y:S01]  /*0070*/  LDC.64 R22, c[0x0][0x3a0] ;  /* 0x0000e800ff167b82 */ /* 0x000e220000000a00 */
[----:B------:R-:W-:Y:S02]  /*0080*/  IMAD.MOV.U32 R25, RZ, RZ, RZ ;  /* 0x000000ffff197224 */ /* 0x000fe400078e00ff */
[----:B0-----:R-:W-:-:S07]  /*0090*/  IMAD.WIDE.U32 R22, R24, 0x8, R22 ;  /* 0x0000000818167825 */ /* 0x001fce00078e0016 */
.L_x_39:
[----:B------:R0:W-:Y:S01]  /*00a0*/  STG.E.64 desc[UR6][R22.64], RZ ;  /* 0x000000ff16007986 */ /* 0x0001e2000c101b06 */
[----:B------:R-:W-:Y:S01]  /*00b0*/  ISETP.GE.U32.AND P0, PT, R24, R25, PT ;  /* 0x000000191800720c */ /* 0x000fe20003f06070 */
[----:B------:R-:W1:Y:S01]  /*00c0*/  LDCU UR4, c[0x0][0x380] ;  /* 0x00007000ff0477ac */ /* 0x000e620008000800 */
[----:B------:R-:W-:Y:S11]  /*00d0*/  BSSY.RECONVERGENT B0, `(.L_x_27) ;  /* 0x0000011000007945 */ /* 0x000ff60003800200 */
[----:B0-----:R-:W-:Y:S05]  /*00e0*/  @P0 BRA `(.L_x_28) ;  /* 0x00000000003c0947 */ /* 0x001fea0003800000 */
[----:B------:R-:W0:Y:S01]  /*00f0*/  LDC.64 R10, c[0x0][0x388] ;  /* 0x0000e200ff0a7b82 */ /* 0x000e220000000a00 */
[----:B------:R-:W-:Y:S01]  /*0100*/  IMAD R13, R25, R2, RZ ;  /* 0x00000002190d7224 */ /* 0x000fe200078e02ff */
[----:B------:R-:W-:Y:S01]  /*0110*/  CS2R R2, SRZ ;  /* 0x0000000000027805 */ /* 0x000fe2000001ff00 */
[----:B------:R-:W-:-:S05]  /*0120*/  IMAD.MOV.U32 R0, RZ, RZ, R24 ;  /* 0x000000ffff007224 */ /* 0x000fca00078e0018 */
[----:B------:R-:W2:Y:S02]  /*0130*/  LDC.64 R8, c[0x0][0x398] ;  /* 0x0000e600ff087b82 */ /* 0x000ea40000000a00 */
.L_x_29:
[----:B------:R-:W-:Y:S02]  /*0140*/  IMAD.IADD R5, R13, 0x1, R0 ;  /* 0x000000010d057824 */ /* 0x000fe400078e0200 */
[----:B0-----:R-:W-:-:S04]  /*0150*/  IMAD.WIDE R6, R0, 0x8, R10 ;  /* 0x0000000800067825 */ /* 0x001fc800078e020a */
[----:B--2---:R-:W-:Y:S02]  /*0160*/  IMAD.WIDE R4, R5, 0x8, R8 ;  /* 0x0000000805047825 */ /* 0x004fe400078e0208 */
[----:B------:R-:W2:Y:S04]  /*0170*/  LDG.E.64 R6, desc[UR6][R6.64] ;  /* 0x0000000606067981 */ /* 0x000ea8000c1e1b00 */
[----:B------:R-:W2:Y:S01]  /*0180*/  LDG.E.64 R4, desc[UR6][R4.64] ;  /* 0x0000000604047981 */ /* 0x000ea2000c1e1b00 */
[----:B-1----:R-:W-:-:S05]  /*0190*/  VIADD R0, R0, UR4 ;  /* 0x0000000400007c36 */ /* 0x002fca0008000000 */
[----:B------:R-:W-:Y:S01]  /*01a0*/  ISETP.GE.AND P0, PT, R0, R25, PT ;  /* 0x000000190000720c */ /* 0x000fe20003f06270 */
[----:B--23--:R-:W-:-:S07]  /*01b0*/  DFMA R2, R4, R6, R2 ;  /* 0x000000060402722b */ /* 0x00cfce0000000002 */
[----:B------:R3:W-:Y:S05]  /*01c0*/  STG.E.64 desc[UR6][R22.64], R2 ;  /* 0x0000000216007986 */ /* 0x0007ea000c101b06 */
[----:B------:R-:W-:Y:S05]  /*01d0*/  @!P0 BRA `(.L_x_29) ;  /* 0xfffffffc00d88947 */ /* 0x000fea000383ffff */
.L_x_28:
[----:B-1----:R-:W-:Y:S05]  /*01e0*/  BSYNC.RECONVERGENT B0 ;  /* 0x0000000000007941 */ /* 0x002fea0003800200 */
.L_x_27:
[----:B------:R-:W-:Y:S01]  /*01f0*/  BAR.SYNC.DEFER_BLOCKING 0x0 ;  /* 0x0000000000007b1d */ /* 0x000fe20000010000 */
[----:B------:R-:W-:-:S05]  /*0200*/  ISETP.NE.AND P0, PT, R24, RZ, PT ;  /* 0x000000ff1800720c */ /* 0x000fca0003f05270 */
[----:B------:R-:W-:Y:S08]  /*0210*/  BSSY.RECONVERGENT B0, `(.L_x_30) ;  /* 0x000008f000007945 */ /* 0x000ff00003800200 */
[----:B------:R-:W-:Y:S05]  /*0220*/  @P0 BRA `(.L_x_31) ;  /* 0x0000000800340947 */ /* 0x000fea0003800000 */
[----:B------:R-:W0:Y:S01]  /*0230*/  LDCU UR4, c[0x0][0x380] ;  /* 0x00007000ff0477ac */ /* 0x000e220008000800 */
[----:B---3--:R-:W1:Y:S08]  /*0240*/  LDC.64 R2, c[0x4][0x18] ;  /* 0x01000600ff027b82 */ /* 0x008e700000000a00 */
[----:B------:R-:W2:Y:S01]  /*0250*/  LDC.64 R4, c[0x0][0x3a0] ;  /* 0x0000e800ff047b82 */ /* 0x000ea20000000a00 */
[----:B0-----:R-:W-:-:S04]  /*0260*/  VIMNMX R0, PT, PT, R25, UR4, PT ;  /* 0x0000000419007c48 */ /* 0x001fc8000bfe0100 */
[----:B------:R-:W-:-:S05]  /*0270*/  LOP3.LUT R7, R0, 0x1, RZ, 0xc0, !PT ;  /* 0x0000000100077812 */ /* 0x000fca00078ec0ff */
[----:B------:R-:W-:-:S05]  /*0280*/  IMAD.IADD R7, R0, 0x1, R7 ;  /* 0x0000000100077824 */ /* 0x000fca00078e0207 */
[----:B-1----:R0:W-:Y:S04]  /*0290*/  STG.E desc[UR6][R2.64], R7 ;  /* 0x0000000702007986 */ /* 0x0021e8000c101906 */
[----:B--2---:R0:W5:Y:S01]  /*02a0*/  LDG.E.64 R26, desc[UR6][R4.64] ;  /* 0x00000006041a7981 */ /* 0x004162000c1e1b00 */
[----:B------:R-:W-:-:S13]  /*02b0*/  ISETP.GE.AND P0, PT, R7, 0x2, PT ;  /* 0x000000020700780c */ /* 0x000fda0003f06270 */
[----:B0-----:R-:W-:Y:S05]  /*02c0*/  @!P0 BRA `(.L_x_32) ;  /* 0x0000000400908947 */ /* 0x001fea0003800000 */
[C---:B------:R-:W-:Y:S01]  /*02d0*/  ISETP.GE.U32.AND P0, PT, R7.reuse, 0x11, PT ;  /* 0x000000110700780c */ /* 0x040fe20003f06070 */
[----:B------:R-:W-:Y:S02]  /*02e0*/  VIADD R0, R7, 0xffffffff ;  /* 0xffffffff07007836 */ /* 0x000fe40000000000 */
[----:B------:R-:W-:-:S03]  /*02f0*/  IMAD.MOV.U32 R3, RZ, RZ, 0x1 ;  /* 0x00000001ff037424 */ /* 0x000fc600078e00ff */
[----:B------:R-:W-:-:S07]  /*0300*/  LOP3.LUT R2, R0, 0xf, RZ, 0xc0, !PT ;  /* 0x0000000f00027812 */ /* 0x000fce00078ec0ff */
[----:B------:R-:W-:Y:S05]  /*0310*/  @!P0 BRA `(.L_x_33) ;  /* 0x0000000000a48947 */ /* 0x000fea0003800000 */
[----:B------:R-:W-:Y:S01]  /*0320*/  LOP3.LUT R3, R0, 0xfffffff0, RZ, 0xc0, !PT ;  /* 0xfffffff000037812 */ /* 0x000fe200078ec0ff */
[----:B------:R-:W-:-:S07]  /*0330*/  IMAD.MOV.U32 R28, RZ, RZ, 0x1 ;  /* 0x00000001ff1c7424 */ /* 0x000fce00078e00ff */
.L_x_34:
[----:B------:R-:W0:Y:S02]  /*0340*/  LDC.64 R20, c[0x0][0x3a0] ;  /* 0x0000e800ff147b82 */ /* 0x000e240000000a00 */
[----:B0-----:R-:W-:-:S05]  /*0350*/  IMAD.WIDE.U32 R20, R28, 0x8, R20 ;  /* 0x000000081c147825 */ /* 0x001fca00078e0014 */
        /* <DEDUP_REMOVED lines=14> */
[----:B------:R-:W2:Y:S06]  /*0440*/  LDG.E.64 R18, desc[UR6][R20.64+0x48] ;  /* 0x0000480614127981 */ /* 0x000eac000c1e1b00 */
[----:B------:R-:W-:-:S02]  /*0450*/  DADD R12, R14, R12 ;  /* 0x000000000e0c7229 */ /* 0x000fc4000000000c */
[----:B------:R-:W2:Y:S06]  /*0460*/  LDG.E.64 R14, desc[UR6][R20.64+0x50] ;  /* 0x00005006140e7981 */ /* 0x000eac000c1e1b00 */
[----:B------:R-:W-:Y:S02]  /*0470*/  DADD R10, R12, R10 ;  /* 0x000000000c0a7229 */ /* 0x000fe4000000000a */
[----:B------:R-:W2:Y:S06]  /*0480*/  LDG.E.64 R12, desc[UR6][R20.64+0x58] ;  /* 0x00005806140c7981 */ /* 0x000eac000c1e1b00 */
[----:B------:R-:W-:-:S02]  /*0490*/  DADD R8, R10, R8 ;  /* 0x000000000a087229 */ /* 0x000fc40000000008 */
[----:B------:R-:W2:Y:S06]  /*04a0*/  LDG.E.64 R10, desc[UR6][R20.64+0x60] ;  /* 0x00006006140a7981 */ /* 0x000eac000c1e1b00 */
[----:B---3--:R-:W-:Y:S02]  /*04b0*/  DADD R6, R8, R6 ;  /* 0x0000000008067229 */ /* 0x008fe40000000006 */
[----:B------:R-:W3:Y:S06]  /*04c0*/  LDG.E.64 R8, desc[UR6][R20.64+0x68] ;  /* 0x0000680614087981 */ /* 0x000eec000c1e1b00 */
[----:B----4-:R-:W-:-:S02]  /*04d0*/  DADD R16, R6, R16 ;  /* 0x0000000006107229 */ /* 0x010fc40000000010 */
[----:B------:R-:W4:Y:S06]  /*04e0*/  LDG.E.64 R6, desc[UR6][R20.64+0x70] ;  /* 0x0000700614067981 */ /* 0x000f2c000c1e1b00 */
[----:B--2---:R-:W-:-:S08]  /*04f0*/  DADD R16, R16, R18 ;  /* 0x0000000010107229 */ /* 0x004fd00000000012 */
[----:B------:R-:W-:-:S08]  /*0500*/  DADD R14, R16, R14 ;  /* 0x00000000100e7229 */ /* 0x000fd0000000000e */
[----:B------:R-:W-:-:S08]  /*0510*/  DADD R12, R14, R12 ;  /* 0x000000000e0c7229 */ /* 0x000fd0000000000c */
[----:B------:R-:W-:-:S08]  /*0520*/  DADD R10, R12, R10 ;  /* 0x000000000c0a7229 */ /* 0x000fd0000000000a */
[----:B---3--:R-:W-:-:S08]  /*0530*/  DADD R8, R10, R8 ;  /* 0x000000000a087229 */ /* 0x008fd00000000008 */
[----:B----4-:R-:W-:Y:S01]  /*0540*/  DADD R6, R8, R6 ;  /* 0x0000000008067229 */ /* 0x010fe20000000006 */
[----:B------:R-:W-:-:S05]  /*0550*/  VIADD R8, R28, 0xf ;  /* 0x0000000f1c087836 */ /* 0x000fca0000000000 */
[----:B------:R-:W-:Y:S02]  /*0560*/  ISETP.NE.AND P0, PT, R8, R3, PT ;  /* 0x000000030800720c */ /* 0x000fe40003f05270 */
[----:B------:R-:W-:Y:S01]  /*0570*/  DADD R26, R6, R26 ;  /* 0x00000000061a7229 */ /* 0x000fe2000000001a */
[----:B------:R-:W-:-:S10]  /*0580*/  VIADD R28, R28, 0x10 ;  /* 0x000000101c1c7836 */ /* 0x000fd40000000000 */
[----:B------:R-:W-:Y:S05]  /*0590*/  @P0 BRA `(.L_x_34) ;  /* 0xfffffffc00680947 */ /* 0x000fea000383ffff */
[----:B------:R-:W-:-:S07]  /*05a0*/  IMAD.MOV.U32 R3, RZ, RZ, R28 ;  /* 0x000000ffff037224 */ /* 0x000fce00078e001c */
.L_x_33:
[----:B------:R-:W-:-:S13]  /*05b0*/  ISETP.NE.AND P0, PT, R2, RZ, PT ;  /* 0x000000ff0200720c */ /* 0x000fda0003f05270 */
[----:B------:R-:W-:Y:S05]  /*05c0*/  @!P0 BRA `(.L_x_35) ;  /* 0x0000000000cc8947 */ /* 0x000fea0003800000 */
[----:B------:R-:W-:Y:S02]  /*05d0*/  ISETP.GE.U32.AND P0, PT, R2, 0x8, PT ;  /* 0x000000080200780c */ /* 0x000fe40003f06070 */
[----:B------:R-:W-:-:S04]  /*05e0*/  LOP3.LUT R20, R0, 0x7, RZ, 0xc0, !PT ;  /* 0x0000000700147812 */ /* 0x000fc800078ec0ff */
[----:B------:R-:W-:-:S07]  /*05f0*/  ISETP.NE.AND P1, PT, R20, RZ, PT ;  /* 0x000000ff1400720c */ /* 0x000fce0003f25270 */
[----:B------:R-:W-:Y:S06]  /*0600*/  @!P0 BRA `(.L_x_36) ;  /* 0x00000000004c8947 */ /* 0x000fec0003800000 */
        /* <DEDUP_REMOVED lines=11> */
[----:B---3--:R-:W-:-:S08]  /*06c0*/  DADD R6, R26, R6 ;  /* 0x000000001a067229 */ /* 0x008fd00000000006 */
[----:B----4-:R-:W-:-:S08]  /*06d0*/  DADD R6, R6, R14 ;  /* 0x0000000006067229 */ /* 0x010fd0000000000e */
[----:B------:R-:W-:-:S08]  /*06e0*/  DADD R6, R6, R12 ;  /* 0x0000000006067229 */ /* 0x000fd0000000000c */
[----:B------:R-:W-:-:S08]  /*06f0*/  DADD R6, R6, R10 ;  /* 0x0000000006067229 */ /* 0x000fd0000000000a */
[----:B------:R-:W-:Y:S01]  /*0700*/  DADD R6, R6, R8 ;  /* 0x0000000006067229 */ /* 0x000fe20000000008 */
[----:B------:R-:W-:-:S07]  /*0710*/  VIADD R3, R3, 0x8 ;  /* 0x0000000803037836 */ /* 0x000fce0000000000 */
[----:B--2---:R-:W-:-:S08]  /*0720*/  DADD R6, R6, R18 ;  /* 0x0000000006067229 */ /* 0x004fd00000000012 */
[----:B------:R-:W-:-:S11]  /*0730*/  DADD R26, R6, R28 ;  /* 0x00000000061a7229 */ /* 0x000fd6000000001c */
.L_x_36:
        /* <DEDUP_REMOVED lines=16> */
.L_x_37:
[----:B------:R-:W-:Y:S05]  /*0840*/  @!P1 BRA `(.L_x_35) ;  /* 0x00000000002c9947 */ /* 0x000fea0003800000 */
[----:B------:R-:W0:Y:S02]  /*0850*/  LDC.64 R8, c[0x0][0x3a0] ;  /* 0x0000e800ff087b82 */ /* 0x000e240000000a00 */
[----:B0-----:R-:W-:-:S05]  /*0860*/  IMAD.WIDE.U32 R8, R3, 0x8, R8 ;  /* 0x0000000803087825 */ /* 0x001fca00078e0008 */
[----:B------:R-:W2:Y:S01]  /*0870*/  LDG.E.64 R2, desc[UR6][R8.64] ;  /* 0x0000000608027981 */ /* 0x000ea2000c1e1b00 */
[----:B------:R-:W-:Y:S01]  /*0880*/  ISETP.NE.AND P0, PT, R0, 0x1, PT ;  /* 0x000000010000780c */ /* 0x000fe20003f05270 */
[----:B--2--5:R-:W-:-:S12]  /*0890*/  DADD R26, R26, R2 ;  /* 0x000000001a1a7229 */ /* 0x024fd80000000002 */
[----:B------:R-:W-:Y:S05]  /*08a0*/  @!P0 BRA `(.L_x_35) ;  /* 0x0000000000148947 */ /* 0x000fea0003800000 */
[----:B------:R-:W-:Y:S01]  /*08b0*/  ISETP.NE.AND P0, PT, R0, 0x2, PT ;  /* 0x000000020000780c */ /* 0x000fe20003f05270 */
[----:B------:R-:W2:-:S12]  /*08c0*/  LDG.E.64 R2, desc[UR6][R8.64+0x8] ;  /* 0x0000080608027981 */ /* 0x000e98000c1e1b00 */
[----:B------:R-:W3:Y:S01]  /*08d0*/  @P0 LDG.E.64 R6, desc[UR6][R8.64+0x10] ;  /* 0x0000100608060981 */ /* 0x000ee2000c1e1b00 */
[----:B--2---:R-:W-:-:S08]  /*08e0*/  DADD R26, R26, R2 ;  /* 0x000000001a1a7229 */ /* 0x004fd00000000002 */
[----:B---3--:R-:W-:-:S11]  /*08f0*/  @P0 DADD R26, R26, R6 ;  /* 0x000000001a1a0229 */ /* 0x008fd60000000006 */
.L_x_35:
[----:B-----5:R0:W-:Y:S02]  /*0900*/  STG.E.64 desc[UR6][R4.64], R26 ;  /* 0x0000001a04007986 */ /* 0x0201e4000c101b06 */
.L_x_32:
[----:B------:R-:W1:Y:S08]  /*0910*/  LDC.64 R10, c[0x4][0x10] ;  /* 0x01000400ff0a7b82 */ /* 0x000e700000000a00 */
[----:B0-----:R-:W0:Y:S01]  /*0920*/  LDC.64 R4, c[0x0][0x398] ;  /* 0x0000e600ff047b82 */ /* 0x001e220000000a00 */
[----:B-1----:R-:W2:Y:S02]  /*0930*/  LDG.E R10, desc[UR6][R10.64] ;  /* 0x000000060a0a7981 */ /* 0x002ea4000c1e1900 */
[----:B--2---:R-:W-:-:S04]  /*0940*/  IMAD R3, R10, R25, R25 ;  /* 0x000000190a037224 */ /* 0x004fc800078e0219 */
[----:B0-----:R-:W-:Y:S02]  /*0950*/  IMAD.WIDE R4, R3, 0x8, R4 ;  /* 0x0000000803047825 */ /* 0x001fe400078e0204 */
[----:B------:R-:W0:Y:S04]  /*0960*/  LDC.64 R2, c[0x0][0x3a8] ;  /* 0x0000ea00ff027b82 */ /* 0x000e280000000a00 */
[----:B------:R-:W2:Y:S01]  /*0970*/  LDG.E.64 R4, desc[UR6][R4.64] ;  /* 0x0000000604047981 */ /* 0x000ea2000c1e1b00 */
[----:B0-----:R-:W-:-:S06]  /*0980*/  IMAD.WIDE.U32 R2, R25, 0x8, R2 ;  /* 0x0000000819027825 */ /* 0x001fcc00078e0002 */
[----:B------:R-:W3:Y:S01]  /*0990*/  LDG.E.64 R2, desc[UR6][R2.64] ;  /* 0x0000000602027981 */ /* 0x000ee2000c1e1b00 */
[----:B------:R-:W-:Y:S01]  /*09a0*/  IMAD.MOV.U32 R6, RZ, RZ, 0x1 ;  /* 0x00000001ff067424 */ /* 0x000fe200078e00ff */
[----:B--2---:R-:W0:Y:S05]  /*09b0*/  MUFU.RCP64H R7, R5 ;  /* 0x0000000500077308 */ /* 0x004e2a0000001800 */
[----:B0-----:R-:W-:-:S08]  /*09c0*/  DFMA R8, -R4, R6, 1 ;  /* 0x3ff000000408742b */ /* 0x001fd00000000106 */
[----:B------:R-:W-:Y:S02]  /*09d0*/  DFMA R8, R8, R8, R8 ;  /* 0x000000080808722b */ /* 0x000fe40000000008 */
[----:B---3-5:R-:W-:-:S06]  /*09e0*/  DADD R12, R2, -R26 ;  /* 0x00000000020c7229 */ /* 0x028fcc000000081a */
[----:B------:R-:W-:-:S04]  /*09f0*/  DFMA R8, R6, R8, R6 ;  /* 0x000000080608722b */ /* 0x000fc80000000006 */
[----:B------:R-:W-:-:S04]  /*0a00*/  FSETP.GEU.AND P1, PT, |R13|, 6.5827683646048100446e-37, PT ;  /* 0x036000000d00780b */ /* 0x000fc80003f2e200 */
[----:B------:R-:W-:-:S08]  /*0a10*/  DFMA R6, -R4, R8, 1 ;  /* 0x3ff000000406742b */ /* 0x000fd00000000108 */
[----:B------:R-:W-:-:S08]  /*0a20*/  DFMA R6, R8, R6, R8 ;  /* 0x000000060806722b */ /* 0x000fd00000000008 */
[----:B------:R-:W-:-:S08]  /*0a30*/  DMUL R8, R12, R6 ;  /* 0x000000060c087228 */ /* 0x000fd00000000000 */
[----:B------:R-:W-:-:S08]  /*0a40*/  DFMA R10, -R4, R8, R12 ;  /* 0x00000008040a722b */ /* 0x000fd0000000010c */
[----:B------:R-:W-:-:S10]  /*0a50*/  DFMA R2, R6, R10, R8 ;  /* 0x0000000a0602722b */ /* 0x000fd40000000008 */
[----:B------:R-:W-:-:S05]  /*0a60*/  FFMA R0, RZ, R5, R3 ;  /* 0x00000005ff007223 */ /* 0x000fca0000000003 */
[----:B------:R-:W-:-:S13]  /*0a70*/  FSETP.GT.AND P0, PT, |R0|, 1.469367938527859385e-39, PT ;  /* 0x001000000000780b */ /* 0x000fda0003f04200 */
[----:B------:R-:W-:Y:S05]  /*0a80*/  @P0 BRA P1, `(.L_x_38) ;  /* 0x0000000000100947 */ /* 0x000fea0000800000 */
[----:B------:R-:W-:-:S07]  /*0a90*/  MOV R0, 0xab0 ;  /* 0x00000ab000007802 */ /* 0x000fce0000000f00 */
[----:B------:R-:W-:Y:S05]  /*0aa0*/  CALL.REL.NOINC `($__internal_0_$__cuda_sm20_div_rn_f64_full) ;  /* 0x0000000c00447944 */ /* 0x000fea0003c00000 */
[----:B------:R-:W-:Y:S02]  /*0ab0*/  IMAD.MOV.U32 R2, RZ, RZ, R16 ;  /* 0x000000ffff027224 */ /* 0x000fe400078e0010 */
[----:B------:R-:W-:-:S07]  /*0ac0*/  IMAD.MOV.U32 R3, RZ, RZ, R17 ;  /* 0x000000ffff037224 */ /* 0x000fce00078e0011 */
.L_x_38:
[----:B------:R-:W0:Y:S02]  /*0ad0*/  LDC.64 R4, c[0x0][0x388] ;  /* 0x0000e200ff047b82 */ /* 0x000e240000000a00 */
[----:B0-----:R-:W-:-:S05]  /*0ae0*/  IMAD.WIDE.U32 R4, R25, 0x8, R4 ;  /* 0x0000000819047825 */ /* 0x001fca00078e0004 */
[----:B------:R0:W-:Y:S02]  /*0af0*/  STG.E.64 desc[UR6][R4.64], R2 ;  /* 0x0000000204007986 */ /* 0x0001e4000c101b06 */
.L_x_31:
[----:B------:R-:W-:Y:S05]  /*0b00*/  BSYNC.RECONVERGENT B0 ;  /* 0x0000000000007941 */ /* 0x000fea0003800200 */
.L_x_30:
[----:B0--3--:R-:W0:Y:S08]  /*0b10*/  LDC.64 R2, c[0x4][0x10] ;  /* 0x01000400ff027b82 */ /* 0x009e300000000a00 */
[----:B------:R-:W-:Y:S06]  /*0b20*/  BAR.SYNC.DEFER_BLOCKING 0x0 ;  /* 0x0000000000007b1d */ /* 0x000fec0000010000 */
[----:B0-----:R-:W2:Y:S01]  /*0b30*/  LDG.E R2, desc[UR6][R2.64] ;  /* 0x0000000602027981 */ /* 0x001ea2000c1e1900 */
[----:B------:R-:W-:-:S05]  /*0b40*/  VIADD R25, R25, 0x1 ;  /* 0x0000000119197836 */ /* 0x000fca0000000000 */
[----:B--2---:R-:W-:-:S13]  /*0b50*/  ISETP.GE.AND P0, PT, R25, R2, PT ;  /* 0x000000021900720c */ /* 0x004fda0003f06270 */
[----:B------:R-:W-:Y:S05]  /*0b60*/  @!P0 BRA `(.L_x_39) ;  /* 0xfffffff4004c8947 */ /* 0x000fea000383ffff */
.L_x_26:
[----:B------:R-:W-:-:S13]  /*0b70*/  ISETP.GE.AND P0, PT, R2, 0x1, PT ;  /* 0x000000010200780c */ /* 0x000fda0003f06270 */
[----:B------:R-:W-:Y:S05]  /*0b80*/  @!P0 EXIT ;  /* 0x000000000000894d */ /* 0x000fea0003800000 */
[----:B------:R-:W0:Y:S01]  /*0b90*/  S2R R24, SR_TID.X ;  /* 0x0000000000187919 */ /* 0x000e220000002100 */
[----:B------:R-:W1:Y:S01]  /*0ba0*/  LDC.64 R22, c[0x0][0x3a0] ;  /* 0x0000e800ff167b82 */ /* 0x000e620000000a00 */
[----:B------:R-:W2:Y:S02]  /*0bb0*/  LDCU.64 UR4, c[0x0][0x3a0] ;  /* 0x00007400ff0477ac */ /* 0x000ea40008000a00 */
[----:B--2---:R-:W-:-:S04]  /*0bc0*/  UIADD3 UR4, UP0, UPT, UR4, 0x40, URZ ;  /* 0x0000004004047890 */ /* 0x004fc8000ff1e0ff */
[----:B------:R-:W-:Y:S01]  /*0bd0*/  UIADD3.X UR5, UPT, UPT, URZ, UR5, URZ, UP0, !UPT ;  /* 0x00000005ff057290 */ /* 0x000fe200087fe4ff */
[----:B0-----:R-:W-:Y:S01]  /*0be0*/  LOP3.LUT R25, RZ, R24, RZ, 0x33, !PT ;  /* 0x00000018ff197212 */ /* 0x001fe200078e33ff */
[----:B-1----:R-:W-:-:S10]  /*0bf0*/  IMAD.WIDE.U32 R22, R24, 0x8, R22 ;  /* 0x0000000818167825 */ /* 0x002fd400078e0016 */
.L_x_52:
[----:B0-----:R-:W0:Y:S01]  /*0c00*/  LDC.64 R6, c[0x4][0x10] ;  /* 0x01000400ff067b82 */ /* 0x001e220000000a00 */
[----:B-1----:R1:W-:Y:S01]  /*0c10*/  STG.E.64 desc[UR6][R22.64], RZ ;  /* 0x000000ff16007986 */ /* 0x0023e2000c101b06 */
[----:B------:R-:W2:Y:S01]  /*0c20*/  LDCU UR10, c[0x0][0x380] ;  /* 0x00007000ff0a77ac */ /* 0x000ea20008000800 */
[----:B------:R-:W3:Y:S02]  /*0c30*/  LDCU.64 UR8, c[0x0][0x398] ;  /* 0x00007300ff0877ac */ /* 0x000ee40008000a00 */
[----:B0-----:R-:W4:Y:S01]  /*0c40*/  LDG.E R0, desc[UR6][R6.64] ;  /* 0x0000000606007981 */ /* 0x001f22000c1e1900 */
[----:B------:R-:W-:Y:S01]  /*0c50*/  BSSY.RECONVERGENT B0, `(.L_x_40) ;  /* 0x0000014000007945 */ /* 0x000fe20003800200 */
[----:B----4-:R-:W-:-:S05]  /*0c60*/  IMAD.IADD R3, R25, 0x1, R0 ;  /* 0x0000000119037824 */ /* 0x010fca00078e0200 */
[----:B------:R-:W-:-:S13]  /*0c70*/  ISETP.GE.AND P0, PT, R3, R2, PT ;  /* 0x000000020300720c */ /* 0x000fda0003f06270 */
[----:B-123--:R-:W-:Y:S05]  /*0c80*/  @!P0 BRA `(.L_x_41) ;  /* 0x0000000000408947 */ /* 0x00efea0003800000 */
[----:B------:R-:W0:Y:S01]  /*0c90*/  LDC.64 R4, c[0x0][0x390] ;  /* 0x0000e400ff047b82 */ /* 0x000e220000000a00 */
[----:B------:R-:W-:Y:S02]  /*0ca0*/  SHF.R.S32.HI R16, RZ, 0x1f, R2 ;  /* 0x0000001fff107819 */ /* 0x000fe40000011402 */
[----:B------:R-:W-:-:S07]  /*0cb0*/  CS2R R8, SRZ ;  /* 0x0000000000087805 */ /* 0x000fce000001ff00 */
.L_x_42:
[----:B------:R-:W-:Y:S02]  /*0cc0*/  IMAD R11, R0, R3, RZ ;  /* 0x00000003000b7224 */ /* 0x000fe400078e02ff */
[----:B0-----:R-:W-:-:S03]  /*0cd0*/  IMAD.WIDE.U32 R12, R3, 0x8, R4 ;  /* 0x00000008030c7825 */ /* 0x001fc600078e0004 */
[----:B------:R-:W-:-:S03]  /*0ce0*/  IADD3 R14, P0, PT, R11, R2, RZ ;  /* 0x000000020b0e7210 */ /* 0x000fc60007f1e0ff */
[----:B------:R-:W2:Y:S01]  /*0cf0*/  LDG.E.64 R12, desc[UR6][R12.64] ;  /* 0x000000060c0c7981 */ /* 0x000ea2000c1e1b00 */
[----:B------:R-:W-:Y:S02]  /*0d00*/  LEA.HI.X.SX32 R11, R11, R16, 0x1, P0 ;  /* 0x000000100b0b7211 */ /* 0x000fe400000f0eff */
[----:B------:R-:W-:-:S04]  /*0d10*/  LEA R10, P0, R14, UR8, 0x3 ;  /* 0x000000080e0a7c11 */ /* 0x000fc8000f8018ff */
[----:B------:R-:W-:-:S06]  /*0d20*/  LEA.HI.X R11, R14, UR9, R11, 0x3, P0 ;  /* 0x000000090e0b7c11 */ /* 0x000fcc00080f1c0b */
[----:B------:R-:W2:Y:S01]  /*0d30*/  LDG.E.64 R10, desc[UR6][R10.64+-0x8] ;  /* 0xfffff8060a0a7981 */ /* 0x000ea2000c1e1b00 */
[----:B------:R-:W-:-:S05]  /*0d40*/  VIADD R3, R3, -UR10 ;  /* 0x8000000a03037c36 */ /* 0x000fca0008000000 */
[----:B------:R-:W-:Y:S01]  /*0d50*/  ISETP.GE.AND P0, PT, R3, R2, PT ;  /* 0x000000020300720c */ /* 0x000fe20003f06270 */
[----:B-12---:R-:W-:-:S07]  /*0d60*/  DFMA R8, R10, R12, R8 ;  /* 0x0000000c0a08722b */ /* 0x006fce0000000008 */
[----:B------:R1:W-:Y:S05]  /*0d70*/  STG.E.64 desc[UR6][R22.64], R8 ;  /* 0x0000000816007986 */ /* 0x0003ea000c101b06 */
[----:B------:R-:W-:Y:S05]  /*0d80*/  @P0 BRA `(.L_x_42) ;  /* 0xfffffffc00cc0947 */ /* 0x000fea000383ffff */
.L_x_41:
[----:B------:R-:W-:Y:S05]  /*0d90*/  BSYNC.RECONVERGENT B0 ;  /* 0x0000000000007941 */ /* 0x000fea0003800200 */
.L_x_40:
[----:B------:R-:W-:Y:S01]  /*0da0*/  BAR.SYNC.DEFER_BLOCKING 0x0 ;  /* 0x0000000000007b1d */ /* 0x000fe20000010000 */
[----:B------:R-:W-:Y:S01]  /*0db0*/  ISETP.NE.AND P0, PT, R24, RZ, PT ;  /* 0x000000ff1800720c */ /* 0x000fe20003f05270 */
[----:B------:R-:W-:-:S04]  /*0dc0*/  VIADD R26, R2, 0xffffffff ;  /* 0xffffffff021a7836 */ /* 0x000fc80000000000 */
[----:B------:R-:W-:Y:S08]  /*0dd0*/  BSSY.RECONVERGENT B0, `(.L_x_43) ;  /* 0x0000099000007945 */ /* 0x000ff00003800200 */
[----:B------:R-:W-:Y:S05]  /*0de0*/  @P0 BRA `(.L_x_44) ;  /* 0x00000008005c0947 */ /* 0x000fea0003800000 */
[----:B------:R-:W2:Y:S01]  /*0df0*/  LDG.E R3, desc[UR6][R6.64] ;  /* 0x0000000606037981 */ /* 0x000ea2000c1e1900 */
[----:B------:R-:W2:Y:S01]  /*0e00*/  LDCU UR8, c[0x0][0x380] ;  /* 0x00007000ff0877ac */ /* 0x000ea20008000800 */
[----:B-1----:R-:W0:Y:S08]  /*0e10*/  LDC.64 R8, c[0x4][0x18] ;  /* 0x01000600ff087b82 */ /* 0x002e300000000a00 */
[----:B------:R-:W1:Y:S01]  /*0e20*/  LDC.64 R4, c[0x0][0x3a0] ;  /* 0x0000e800ff047b82 */ /* 0x000e620000000a00 */
[----:B--2---:R-:W-:-:S04]  /*0e30*/  VIADDMNMX R0, R3, -R2, UR8, PT ;  /* 0x0000000803007e46 */ /* 0x004fc8000b800902 */
[----:B------:R-:W-:-:S05]  /*0e40*/  LOP3.LUT R11, R0, 0x1, RZ, 0xc0, !PT ;  /* 0x00000001000b7812 */ /* 0x000fca00078ec0ff */
[----:B------:R-:W-:-:S05]  /*0e50*/  IMAD.IADD R11, R0, 0x1, R11 ;  /* 0x00000001000b7824 */ /* 0x000fca00078e020b */
[----:B0-----:R0:W-:Y:S04]  /*0e60*/  STG.E desc[UR6][R8.64], R11 ;  /* 0x0000000b08007986 */ /* 0x0011e8000c101906 */
[----:B-1----:R0:W5:Y:S01]  /*0e70*/  LDG.E.64 R20, desc[UR6][R4.64] ;  /* 0x0000000604147981 */ /* 0x002162000c1e1b00 */
        /* <DEDUP_REMOVED lines=8> */
[----:B------:R-:W-:Y:S02]  /*0f00*/  IMAD.MOV.U32 R17, RZ, RZ, RZ ;  /* 0x000000ffff117224 */ /* 0x000fe400078e00ff */
[----:B------:R-:W-:Y:S02]  /*0f10*/  IMAD.U32 R10, RZ, RZ, UR4 ;  /* 0x00000004ff0a7e24 */ /* 0x000fe4000f8e00ff */
[----:B------:R-:W-:Y:S02]  /*0f20*/  IMAD.U32 R11, RZ, RZ, UR5 ;  /* 0x00000005ff0b7e24 */ /* 0x000fe4000f8e00ff */
[----:B------:R-:W-:-:S07]  /*0f30*/  IMAD.MOV R0, RZ, RZ, -R0 ;  /* 0x000000ffff007224 */ /* 0x000fce00078e0a00 */
.L_x_47:
[----:B------:R-:W-:Y:S02]  /*0f40*/  IMAD.MOV.U32 R6, RZ, RZ, R10 ;  /* 0x000000ffff067224 */ /* 0x000fe400078e000a */
[----:B------:R-:W-:-:S05]  /*0f50*/  IMAD.MOV.U32 R7, RZ, RZ, R11 ;  /* 0x000000ffff077224 */ /* 0x000fca00078e000b */
[----:B------:R-:W2:Y:S04]  /*0f60*/  LDG.E.64 R12, desc[UR6][R6.64+-0x38] ;  /* 0xffffc806060c7981 */ /* 0x000ea8000c1e1b00 */
[----:B------:R-:W3:Y:S04]  /*0f70*/  LDG.E.64 R14, desc[UR6][R6.64+-0x30] ;  /* 0xffffd006060e7981 */ /* 0x000ee8000c1e1b00 */
        /* <DEDUP_REMOVED lines=10> */
[----:B------:R-:W3:Y:S06]  /*1020*/  LDG.E.64 R8, desc[UR6][R6.64] ;  /* 0x0000000606087981 */ /* 0x000eec000c1e1b00 */
[----:B--2---:R-:W-:-:S02]  /*1030*/  DADD R12, R10, R12 ;  /* 0x000000000a0c7229 */ /* 0x004fc4000000000c */
[----:B------:R-:W2:Y:S06]  /*1040*/  LDG.E.64 R10, desc[UR6][R6.64+0x8] ;  /* 0x00000806060a7981 */ /* 0x000eac000c1e1b00 */
[----:B------:R-:W-:Y:S02]  /*1050*/  DADD R18, R12, R18 ;  /* 0x000000000c127229 */ /* 0x000fe40000000012 */
[----:B------:R-:W2:Y:S06]  /*1060*/  LDG.E.64 R12, desc[UR6][R6.64+0x10] ;  /* 0x00001006060c7981 */ /* 0x000eac000c1e1b00 */
[----:B----4-:R-:W-:-:S02]  /*1070*/  DADD R14, R18, R14 ;  /* 0x00000000120e7229 */ /* 0x010fc4000000000e */
[----:B------:R-:W4:Y:S06]  /*1080*/  LDG.E.64 R18, desc[UR6][R6.64+0x18] ;  /* 0x0000180606127981 */ /* 0x000f2c000c1e1b00 */
[----:B---3--:R-:W-:Y:S02]  /*1090*/  DADD R8, R14, R8 ;  /* 0x000000000e087229 */ /* 0x008fe40000000008 */
[----:B------:R-:W3:Y:S06]  /*10a0*/  LDG.E.64 R14, desc[UR6][R6.64+0x20] ;  /* 0x00002006060e7981 */ /* 0x000eec000c1e1b00 */
[----:B--2---:R-:W-:-:S02]  /*10b0*/  DADD R10, R8, R10 ;  /* 0x00000000080a7229 */ /* 0x004fc4000000000a */
[----:B------:R-:W2:Y:S06]  /*10c0*/  LDG.E.64 R8, desc[UR6][R6.64+0x28] ;  /* 0x0000280606087981 */ /* 0x000eac000c1e1b00 */
[----:B------:R-:W-:Y:S02]  /*10d0*/  DADD R12, R10, R12 ;  /* 0x000000000a0c7229 */ /* 0x000fe4000000000c */
[----:B------:R-:W2:Y:S06]  /*10e0*/  LDG.E.64 R10, desc[UR6][R6.64+0x30] ;  /* 0x00003006060a7981 */ /* 0x000eac000c1e1b00 */
[----:B----4-:R-:W-:-:S02]  /*10f0*/  DADD R18, R12, R18 ;  /* 0x000000000c127229 */ /* 0x010fc40000000012 */
[----:B------:R-:W4:Y:S06]  /*1100*/  LDG.E.64 R12, desc[UR6][R6.64+0x38] ;  /* 0x00003806060c7981 */ /* 0x000f2c000c1e1b00 */
[----:B---3--:R-:W-:Y:S01]  /*1110*/  DADD R14, R18, R14 ;  /* 0x00000000120e7229 */ /* 0x008fe2000000000e */
[----:B------:R-:W-:-:S05]  /*1120*/  VIADD R0, R0, 0x10 ;  /* 0x0000001000007836 */ /* 0x000fca0000000000 */
[----:B------:R-:W-:Y:S01]  /*1130*/  ISETP.NE.AND P0, PT, R0, RZ, PT ;  /* 0x000000ff0000720c */ /* 0x000fe20003f05270 */
[----:B------:R-:W-:Y:S01]  /*1140*/  VIADD R17, R17, 0x10 ;  /* 0x0000001011117836 */ /* 0x000fe20000000000 */
[----:B--2---:R-:W-:-:S08]  /*1150*/  DADD R8, R14, R8 ;  /* 0x000000000e087229 */ /* 0x004fd00000000008 */
[----:B------:R-:W-:Y:S01]  /*1160*/  DADD R8, R8, R10 ;  /* 0x0000000008087229 */ /* 0x000fe2000000000a */
[----:B------:R-:W-:-:S07]  /*1170*/  IADD3 R10, P1, PT, R6, 0x80, RZ ;  /* 0x00000080060a7810 */ /* 0x000fce0007f3e0ff */
[----:B----4-:R-:W-:Y:S01]  /*1180*/  DADD R8, R8, R12 ;  /* 0x0000000008087229 */ /* 0x010fe2000000000c */
[----:B------:R-:W-:-:S07]  /*1190*/  IMAD.X R11, RZ, RZ, R7, P1 ;  /* 0x000000ffff0b7224 */ /* 0x000fce00008e0607 */
[----:B------:R-:W-:Y:S01]  /*11a0*/  DADD R20, R8, R20 ;  /* 0x0000000008147229 */ /* 0x000fe20000000014 */
[----:B------:R-:W-:Y:S10]  /*11b0*/  @P0 BRA `(.L_x_47) ;  /* 0xfffffffc00600947 */ /* 0x000ff4000383ffff */
[----:B------:R-:W-:-:S07]  /*11c0*/  VIADD R0, R17, 0x1 ;  /* 0x0000000111007836 */ /* 0x000fce0000000000 */
.L_x_46:
        /* <DEDUP_REMOVED lines=18> */
[----:B----4-:R-:W-:-:S08]  /*12f0*/  DADD R14, R14, R16 ;  /* 0x000000000e0e7229 */ /* 0x010fd00000000010 */
[----:B------:R-:W-:-:S08]  /*1300*/  DADD R12, R14, R12 ;  /* 0x000000000e0c7229 */ /* 0x000fd0000000000c */
[----:B------:R-:W-:-:S08]  /*1310*/  DADD R10, R12, R10 ;  /* 0x000000000c0a7229 */ /* 0x000fd0000000000a */
[----:B------:R-:W-:Y:S01]  /*1320*/  DADD R8, R10, R8 ;  /* 0x000000000a087229 */ /* 0x000fe20000000008 */
[----:B------:R-:W-:-:S07]  /*1330*/  VIADD R0, R0, 0x8 ;  /* 0x0000000800007836 */ /* 0x000fce0000000000 */
[----:B---3--:R-:W-:-:S08]  /*1340*/  DADD R6, R8, R6 ;  /* 0x0000000008067229 */ /* 0x008fd00000000006 */
[----:B--2---:R-:W-:-:S11]  /*1350*/  DADD R20, R6, R20 ;  /* 0x0000000006147229 */ /* 0x004fd60000000014 */
.L_x_49:
        /* <DEDUP_REMOVED lines=16> */
.L_x_50:
        /* <DEDUP_REMOVED lines=12> */
.L_x_48:
[----:B-----5:R0:W-:Y:S02]  /*1520*/  STG.E.64 desc[UR6][R4.64], R20 ;  /* 0x0000001404007986 */ /* 0x0201e4000c101b06 */
.L_x_45:
[----:B------:R-:W1:Y:S01]  /*1530*/  LDC.64 R6, c[0x0][0x398] ;  /* 0x0000e600ff067b82 */ /* 0x000e620000000a00 */
[----:B------:R-:W-:Y:S01]  /*1540*/  IMAD R3, R26, R3, RZ ;  /* 0x000000031a037224 */ /* 0x000fe200078e02ff */
[----:B0-----:R-:W-:-:S04]  /*1550*/  SHF.R.S32.HI R4, RZ, 0x1f, R2 ;  /* 0x0000001fff047819 */ /* 0x001fc80000011402 */
[----:B------:R-:W-:-:S04]  /*1560*/  IADD3 R0, P0, PT, R3, R2, RZ ;  /* 0x0000000203007210 */ /* 0x000fc80007f1e0ff */
[----:B------:R-:W-:Y:S02]  /*1570*/  LEA.HI.X.SX32 R3, R3, R4, 0x1, P0 ;  /* 0x0000000403037211 */ /* 0x000fe400000f0eff */
[----:B------:R-:W0:Y:S01]  /*1580*/  LDC.64 R4, c[0x0][0x388] ;  /* 0x0000e200ff047b82 */ /* 0x000e220000000a00 */
[----:B-1----:R-:W-:-:S04]  /*1590*/  LEA R6, P0, R0, R6, 0x3 ;  /* 0x0000000600067211 */ /* 0x002fc800078018ff */
[----:B------:R-:W-:-:S06]  /*15a0*/  LEA.HI.X R7, R0, R7, R3, 0x3, P0 ;  /* 0x0000000700077211 */ /* 0x000fcc00000f1c03 */
[----:B------:R-:W2:Y:S01]  /*15b0*/  LDG.E.64 R6, desc[UR6][R6.64+-0x8] ;  /* 0xfffff80606067981 */ /* 0x000ea2000c1e1b00 */
[----:B0-----:R-:W-:-:S06]  /*15c0*/  IMAD.WIDE.U32 R4, R26, 0x8, R4 ;  /* 0x000000081a047825 */ /* 0x001fcc00078e0004 */
[----:B------:R-:W3:Y:S01]  /*15d0*/  LDG.E.64 R4, desc[UR6][R4.64] ;  /* 0x0000000604047981 */ /* 0x000ee2000c1e1b00 */
[----:B------:R-:W-:Y:S01]  /*15e0*/  IMAD.MOV.U32 R8, RZ, RZ, 0x1 ;  /* 0x00000001ff087424 */ /* 0x000fe200078e00ff */
[----:B--2---:R-:W0:Y:S01]  /*15f0*/  MUFU.RCP64H R9, R7 ;  /* 0x0000000700097308 */ /* 0x004e220000001800 */
[----:B---3-5:R-:W-:-:S04]  /*1600*/  DADD R12, R4, -R20 ;  /* 0x00000000040c7229 */ /* 0x028fc80000000814 */
[----:B0-----:R-:W-:-:S06]  /*1610*/  DFMA R10, -R6, R8, 1 ;  /* 0x3ff00000060a742b */ /* 0x001fcc0000000108 */
[----:B------:R-:W-:Y:S02]  /*1620*/  FSETP.GEU.AND P1, PT, |R13|, 6.5827683646048100446e-37, PT ;  /* 0x036000000d00780b */ /* 0x000fe40003f2e200 */
[----:B------:R-:W-:-:S08]  /*1630*/  DFMA R10, R10, R10, R10 ;  /* 0x0000000a0a0a722b */ /* 0x000fd0000000000a */
[----:B------:R-:W-:-:S08]  /*1640*/  DFMA R10, R8, R10, R8 ;  /* 0x0000000a080a722b */ /* 0x000fd00000000008 */
        /* <DEDUP_REMOVED lines=8> */
[----:B------:R-:W-:Y:S01]  /*16d0*/  IMAD.MOV.U32 R4, RZ, RZ, R6 ;  /* 0x000000ffff047224 */ /* 0x000fe200078e0006 */
[----:B------:R-:W-:Y:S01]  /*16e0*/  MOV R0, 0x1710 ;  /* 0x0000171000007802 */ /* 0x000fe20000000f00 */
[----:B------:R-:W-:-:S07]  /*16f0*/  IMAD.MOV.U32 R5, RZ, RZ, R7 ;  /* 0x000000ffff057224 */ /* 0x000fce00078e0007 */
[----:B------:R-:W-:Y:S05]  /*1700*/  CALL.REL.NOINC `($__internal_0_$__cuda_sm20_div_rn_f64_full) ;  /* 0x00000000002c7944 */ /* 0x000fea0003c00000 */
[----:B------:R-:W-:Y:S02]  /*1710*/  IMAD.MOV.U32 R4, RZ, RZ, R16 ;  /* 0x000000ffff047224 */ /* 0x000fe400078e0010 */
[----:B------:R-:W-:-:S07]  /*1720*/  IMAD.MOV.U32 R5, RZ, RZ, R17 ;  /* 0x000000ffff057224 */ /* 0x000fce00078e0011 */
.L_x_51:
[----:B------:R-:W0:Y:S02]  /*1730*/  LDC.64 R6, c[0x0][0x390] ;  /* 0x0000e400ff067b82 */ /* 0x000e240000000a00 */
[----:B0-----:R-:W-:-:S05]  /*1740*/  IMAD.WIDE.U32 R6, R26, 0x8, R6 ;  /* 0x000000081a067825 */ /* 0x001fca00078e0006 */
[----:B------:R0:W-:Y:S02]  /*1750*/  STG.E.64 desc[UR6][R6.64], R4 ;  /* 0x0000000406007986 */ /* 0x0001e4000c101b06 */
.L_x_44:
[----:B------:R-:W-:Y:S05]  /*1760*/  BSYNC.RECONVERGENT B0 ;  /* 0x0000000000007941 */ /* 0x000fea0003800200 */
.L_x_43:
[----:B------:R-:W-:Y:S01]  /*1770*/  BAR.SYNC.DEFER_BLOCKING 0x0 ;  /* 0x0000000000007b1d */ /* 0x000fe20000010000 */
[----:B------:R-:W-:Y:S01]  /*1780*/  ISETP.GT.U32.AND P0, PT, R2, 0x1, PT ;  /* 0x000000010200780c */ /* 0x000fe20003f04070 */
[----:B------:R-:W-:-:S12]  /*1790*/  IMAD.MOV.U32 R2, RZ, RZ, R26 ;  /* 0x000000ffff027224 */ /* 0x000fd800078e001a */
[----:B------:R-:W-:Y:S05]  /*17a0*/  @P0 BRA `(.L_x_52) ;  /* 0xfffffff400140947 */ /* 0x000fea000383ffff */
[----:B------:R-:W-:Y:S05]  /*17b0*/  EXIT ;  /* 0x000000000000794d */ /* 0x000fea0003800000 */
        .weak           $__internal_0_$__cuda_sm20_div_rn_f64_full
        .type           $__internal_0_$__cuda_sm20_div_rn_f64_full,@function
        .size           $__internal_0_$__cuda_sm20_div_rn_f64_full,(.L_x_203 - $__internal_0_$__cuda_sm20_div_rn_f64_full)
$__internal_0_$__cuda_sm20_div_rn_f64_full:
[C---:B------:R-:W-:Y:S01]  /*17c0*/  FSETP.GEU.AND P0, PT, |R5|.reuse, 1.469367938527859385e-39, PT ;  /* 0x001000000500780b */ /* 0x040fe20003f0e200 */
[--C-:B------:R-:W-:Y:S01]  /*17d0*/  IMAD.MOV.U32 R10, RZ, RZ, R4.reuse ;  /* 0x000000ffff0a7224 */ /* 0x100fe200078e0004 */
[----:B------:R-:W-:Y:S01]  /*17e0*/  LOP3.LUT R8, R5, 0x800fffff, RZ, 0xc0, !PT ;  /* 0x800fffff05087812 */ /* 0x000fe200078ec0ff */
[----:B------:R-:W-:Y:S01]  /*17f0*/  IMAD.MOV.U32 R11, RZ, RZ, R5 ;  /* 0x000000ffff0b7224 */ /* 0x000fe200078e0005 */
[C---:B------:R-:W-:Y:S01]  /*1800*/  FSETP.GEU.AND P2, PT, |R13|.reuse, 1.469367938527859385e-39, PT ;  /* 0x001000000d00780b */ /* 0x040fe20003f4e200 */
[----:B------:R-:W-:Y:S01]  /*1810*/  IMAD.MOV.U32 R14, RZ, RZ, 0x1 ;  /* 0x00000001ff0e7424 */ /* 0x000fe200078e00ff */
[----:B------:R-:W-:Y:S01]  /*1820*/  LOP3.LUT R9, R8, 0x3ff00000, RZ, 0xfc, !PT ;  /* 0x3ff0000008097812 */ /* 0x000fe200078efcff */
[----:B------:R-:W-:Y:S01]  /*1830*/  IMAD.MOV.U32 R8, RZ, RZ, R4 ;  /* 0x000000ffff087224 */ /* 0x000fe200078e0004 */
[----:B------:R-:W-:Y:S01]  /*1840*/  LOP3.LUT R3, R13, 0x7ff00000, RZ, 0xc0, !PT ;  /* 0x7ff000000d037812 */ /* 0x000fe200078ec0ff */
[----:B------:R-:W-:Y:S01]  /*1850*/  BSSY.RECONVERGENT B1, `(.L_x_53) ;  /* 0x0000050000017945 */ /* 0x000fe20003800200 */
[----:B------:R-:W-:-:S03]  /*1860*/  LOP3.LUT R6, R5, 0x7ff00000, RZ, 0xc0, !PT ;  /* 0x7ff0000005067812 */ /* 0x000fc600078ec0ff */
[----:B------:R-:W-:Y:S01]  /*1870*/  @!P0 DMUL R8, R10, 8.98846567431157953865e+307 ;  /* 0x7fe000000a088828 */ /* 0x000fe20000000000 */
[----:B------:R-:W-:-:S03]  /*1880*/  ISETP.GE.U32.AND P1, PT, R3, R6, PT ;  /* 0x000000060300720c */ /* 0x000fc60003f26070 */
[----:B------:R-:W-:Y:S01]  /*1890*/  @!P2 LOP3.LUT R4, R11, 0x7ff00000, RZ, 0xc0, !PT ;  /* 0x7ff000000b04a812 */ /* 0x000fe200078ec0ff */
[----:B------:R-:W-:Y:S01]  /*18a0*/  @!P2 IMAD.MOV.U32 R20, RZ, RZ, RZ ;  /* 0x000000ffff14a224 */ /* 0x000fe200078e00ff */
[----:B------:R-:W0:Y:S02]  /*18b0*/  MUFU.RCP64H R15, R9 ;  /* 0x00000009000f7308 */ /* 0x000e240000001800 */
[----:B------:R-:W-:Y:S01]  /*18c0*/  @!P2 ISETP.GE.U32.AND P3, PT, R3, R4, PT ;  /* 0x000000040300a20c */ /* 0x000fe20003f66070 */
[----:B------:R-:W-:Y:S01]  /*18d0*/  IMAD.MOV.U32 R4, RZ, RZ, 0x1ca00000 ;  /* 0x1ca00000ff047424 */ /* 0x000fe200078e00ff */
[----:B------:R-:W-:-:S04]  /*18e0*/  @!P0 LOP3.LUT R6, R9, 0x7ff00000, RZ, 0xc0, !PT ;  /* 0x7ff0000009068812 */ /* 0x000fc800078ec0ff */
[----:B------:R-:W-:-:S04]  /*18f0*/  @!P2 SEL R5, R4, 0x63400000, !P3 ;  /* 0x634000000405a807 */ /* 0x000fc80005800000 */
[----:B------:R-:W-:-:S04]  /*1900*/  @!P2 LOP3.LUT R5, R5, 0x80000000, R13, 0xf8, !PT ;  /* 0x800000000505a812 */ /* 0x000fc800078ef80d */
[----:B------:R-:W-:Y:S01]  /*1910*/  @!P2 LOP3.LUT R21, R5, 0x100000, RZ, 0xfc, !PT ;  /* 0x001000000515a812 */ /* 0x000fe200078efcff */
[----:B0-----:R-:W-:Y:S01]  /*1920*/  DFMA R18, R14, -R8, 1 ;  /* 0x3ff000000e12742b */ /* 0x001fe20000000808 */
[----:B------:R-:W-:-:S07]  /*1930*/  IMAD.MOV.U32 R5, RZ, RZ, R3 ;  /* 0x000000ffff057224 */ /* 0x000fce00078e0003 */
[----:B------:R-:W-:-:S08]  /*1940*/  DFMA R18, R18, R18, R18 ;  /* 0x000000121212722b */ /* 0x000fd00000000012 */
[----:B------:R-:W-:Y:S01]  /*1950*/  DFMA R18, R14, R18, R14 ;  /* 0x000000120e12722b */ /* 0x000fe2000000000e */
[----:B------:R-:W-:Y:S01]  /*1960*/  SEL R15, R4, 0x63400000, !P1 ;  /* 0x63400000040f7807 */ /* 0x000fe20004800000 */
[----:B------:R-:W-:-:S03]  /*1970*/  IMAD.MOV.U32 R14, RZ, RZ, R12 ;  /* 0x000000ffff0e7224 */ /* 0x000fc600078e000c */
[----:B------:R-:W-:-:S03]  /*1980*/  LOP3.LUT R15, R15, 0x800fffff, R13, 0xf8, !PT ;  /* 0x800fffff0f0f7812 */ /* 0x000fc600078ef80d */
[----:B------:R-:W-:-:S03]  /*1990*/  DFMA R16, R18, -R8, 1 ;  /* 0x3ff000001210742b */ /* 0x000fc60000000808 */
[----:B------:R-:W-:-:S05]  /*19a0*/  @!P2 DFMA R14, R14, 2, -R20 ;  /* 0x400000000e0ea82b */ /* 0x000fca0000000814 */
[----:B------:R-:W-:-:S05]  /*19b0*/  DFMA R16, R18, R16, R18 ;  /* 0x000000101210722b */ /* 0x000fca0000000012 */
[----:B------:R-:W-:-:S03]  /*19c0*/  @!P2 LOP3.LUT R5, R15, 0x7ff00000, RZ, 0xc0, !PT ;  /* 0x7ff000000f05a812 */ /* 0x000fc600078ec0ff */
[----:B------:R-:W-:Y:S02]  /*19d0*/  DMUL R18, R16, R14 ;  /* 0x0000000e10127228 */ /* 0x000fe40000000000 */
[----:B------:R-:W-:-:S05]  /*19e0*/  VIADD R7, R5, 0xffffffff ;  /* 0xffffffff05077836 */ /* 0x000fca0000000000 */
[----:B------:R-:W-:Y:S01]  /*19f0*/  ISETP.GT.U32.AND P0, PT, R7, 0x7feffffe, PT ;  /* 0x7feffffe0700780c */ /* 0x000fe20003f04070 */
[----:B------:R-:W-:Y:S01]  /*1a00*/  VIADD R7, R6, 0xffffffff ;  /* 0xffffffff06077836 */ /* 0x000fe20000000000 */
[----:B------:R-:W-:-:S04]  /*1a10*/  DFMA R20, R18, -R8, R14 ;  /* 0x800000081214722b */ /* 0x000fc8000000000e */
[----:B------:R-:W-:-:S04]  /*1a20*/  ISETP.GT.U32.OR P0, PT, R7, 0x7feffffe, P0 ;  /* 0x7feffffe0700780c */ /* 0x000fc80000704470 */
[----:B------:R-:W-:-:S09]  /*1a30*/  DFMA R20, R16, R20, R18 ;  /* 0x000000141014722b */ /* 0x000fd20000000012 */
[----:B------:R-:W-:Y:S05]  /*1a40*/  @P0 BRA `(.L_x_54) ;  /* 0x00000000006c0947 */ /* 0x000fea0003800000 */
[----:B------:R-:W-:-:S04]  /*1a50*/  LOP3.LUT R6, R11, 0x7ff00000, RZ, 0xc0, !PT ;  /* 0x7ff000000b067812 */ /* 0x000fc800078ec0ff */
[CC--:B------:R-:W-:Y:S02]  /*1a60*/  VIADDMNMX R5, R3.reuse, -R6.reuse, 0xb9600000, !PT ;  /* 0xb960000003057446 */ /* 0x0c0fe40007800906 */
[----:B------:R-:W-:Y:S02]  /*1a70*/  ISETP.GE.U32.AND P0, PT, R3, R6, PT ;  /* 0x000000060300720c */ /* 0x000fe40003f06070 */
[----:B------:R-:W-:Y:S02]  /*1a80*/  VIMNMX R3, PT, PT, R5, 0x46a00000, PT ;  /* 0x46a0000005037848 */ /* 0x000fe40003fe0100 */
[----:B------:R-:W-:-:S05]  /*1a90*/  SEL R4, R4, 0x63400000, !P0 ;  /* 0x6340000004047807 */ /* 0x000fca0004000000 */
[----:B------:R-:W-:Y:S02]  /*1aa0*/  IMAD.IADD R3, R3, 0x1, -R4 ;  /* 0x0000000103037824 */ /* 0x000fe400078e0a04 */
[----:B------:R-:W-:Y:S02]  /*1ab0*/  IMAD.MOV.U32 R4, RZ, RZ, RZ ;  /* 0x000000ffff047224 */ /* 0x000fe400078e00ff */
[----:B------:R-:W-:-:S06]  /*1ac0*/  VIADD R5, R3, 0x7fe00000 ;  /* 0x7fe0000003057836 */ /* 0x000fcc0000000000 */
[----:B------:R-:W-:-:S10]  /*1ad0*/  DMUL R16, R20, R4 ;  /* 0x0000000414107228 */ /* 0x000fd40000000000 */
[----:B------:R-:W-:-:S13]  /*1ae0*/  FSETP.GTU.AND P0, PT, |R17|, 1.469367938527859385e-39, PT ;  /* 0x001000001100780b */ /* 0x000fda0003f0c200 */
[----:B------:R-:W-:Y:S05]  /*1af0*/  @P0 BRA `(.L_x_55) ;  /* 0x0000000000940947 */ /* 0x000fea0003800000 */
[----:B------:R-:W-:Y:S01]  /*1b00*/  DFMA R8, R20, -R8, R14 ;  /* 0x800000081408722b */ /* 0x000fe2000000000e */
[----:B------:R-:W-:-:S09]  /*1b10*/  IMAD.MOV.U32 R4, RZ, RZ, RZ ;  /* 0x000000ffff047224 */ /* 0x000fd200078e00ff */
[C---:B------:R-:W-:Y:S02]  /*1b20*/  FSETP.NEU.AND P0, PT, R9.reuse, RZ, PT ;  /* 0x000000ff0900720b */ /* 0x040fe40003f0d000 */
[----:B------:R-:W-:-:S04]  /*1b30*/  LOP3.LUT R11, R9, 0x80000000, R11, 0x48, !PT ;  /* 0x80000000090b7812 */ /* 0x000fc800078e480b */
[----:B------:R-:W-:-:S07]  /*1b40*/  LOP3.LUT R5, R11, R5, RZ, 0xfc, !PT ;  /* 0x000000050b057212 */ /* 0x000fce00078efcff */
[----:B------:R-:W-:Y:S05]  /*1b50*/  @!P0 BRA `(.L_x_55) ;  /* 0x00000000007c8947 */ /* 0x000fea0003800000 */
[----:B------:R-:W-:Y:S01]  /*1b60*/  IMAD.MOV R7, RZ, RZ, -R3 ;  /* 0x000000ffff077224 */ /* 0x000fe200078e0a03 */
[----:B------:R-:W-:Y:S01]  /*1b70*/  DMUL.RP R4, R20, R4 ;  /* 0x0000000414047228 */ /* 0x000fe20000008000 */
[----:B------:R-:W-:Y:S01]  /*1b80*/  IMAD.MOV.U32 R6, RZ, RZ, RZ ;  /* 0x000000ffff067224 */ /* 0x000fe200078e00ff */
[----:B------:R-:W-:-:S05]  /*1b90*/  IADD3 R3, PT, PT, -R3, -0x43300000, RZ ;  /* 0xbcd0000003037810 */ /* 0x000fca0007ffe1ff */
[----:B------:R-:W-:-:S03]  /*1ba0*/  DFMA R6, R16, -R6, R20 ;  /* 0x800000061006722b */ /* 0x000fc60000000014 */
[----:B------:R-:W-:-:S07]  /*1bb0*/  LOP3.LUT R11, R5, R11, RZ, 0x3c, !PT ;  /* 0x0000000b050b7212 */ /* 0x000fce00078e3cff */
[----:B------:R-:W-:-:S04]  /*1bc0*/  FSETP.NEU.AND P0, PT, |R7|, R3, PT ;  /* 0x000000030700720b */ /* 0x000fc80003f0d200 */
[----:B------:R-:W-:Y:S02]  /*1bd0*/  FSEL R16, R4, R16, !P0 ;  /* 0x0000001004107208 */ /* 0x000fe40004000000 */
[----:B------:R-:W-:Y:S01]  /*1be0*/  FSEL R17, R11, R17, !P0 ;  /* 0x000000110b117208 */ /* 0x000fe20004000000 */
[----:B------:R-:W-:Y:S06]  /*1bf0*/  BRA `(.L_x_55) ;  /* 0x0000000000547947 */ /* 0x000fec0003800000 */
.L_x_54:
[----:B------:R-:W-:-:S14]  /*1c00*/  DSETP.NAN.AND P0, PT, R12, R12, PT ;  /* 0x0000000c0c00722a */ /* 0x000fdc0003f08000 */
[----:B------:R-:W-:Y:S05]  /*1c10*/  @P0 BRA `(.L_x_56) ;  /* 0x0000000000440947 */ /* 0x000fea0003800000 */
[----:B------:R-:W-:-:S14]  /*1c20*/  DSETP.NAN.AND P0, PT, R10, R10, PT ;  /* 0x0000000a0a00722a */ /* 0x000fdc0003f08000 */
[----:B------:R-:W-:Y:S05]  /*1c30*/  @P0 BRA `(.L_x_57) ;  /* 0x0000000000300947 */ /* 0x000fea0003800000 */
[----:B------:R-:W-:Y:S01]  /*1c40*/  ISETP.NE.AND P0, PT, R5, R6, PT ;  /* 0x000000060500720c */ /* 0x000fe20003f05270 */
[----:B------:R-:W-:Y:S02]  /*1c50*/  IMAD.MOV.U32 R16, RZ, RZ, 0x0 ;  /* 0x00000000ff107424 */ /* 0x000fe400078e00ff */
[----:B------:R-:W-:-:S10]  /*1c60*/  IMAD.MOV.U32 R17, RZ, RZ, -0x80000 ;  /* 0xfff80000ff117424 */ /* 0x000fd400078e00ff */
[----:B------:R-:W-:Y:S05]  /*1c70*/  @!P0 BRA `(.L_x_55) ;  /* 0x0000000000348947 */ /* 0x000fea0003800000 */
[----:B------:R-:W-:Y:S02]  /*1c80*/  ISETP.NE.AND P0, PT, R5, 0x7ff00000, PT ;  /* 0x7ff000000500780c */ /* 0x000fe40003f05270 */
[----:B------:R-:W-:Y:S02]  /*1c90*/  LOP3.LUT R17, R13, 0x80000000, R11, 0x48, !PT ;  /* 0x800000000d117812 */ /* 0x000fe400078e480b */
[----:B------:R-:W-:-:S13]  /*1ca0*/  ISETP.EQ.OR P0, PT, R6, RZ, !P0 ;  /* 0x000000ff0600720c */ /* 0x000fda0004702670 */
[----:B------:R-:W-:Y:S01]  /*1cb0*/  @P0 LOP3.LUT R3, R17, 0x7ff00000, RZ, 0xfc, !PT ;  /* 0x7ff0000011030812 */ /* 0x000fe200078efcff */
[----:B------:R-:W-:Y:S02]  /*1cc0*/  @!P0 IMAD.MOV.U32 R16, RZ, RZ, RZ ;  /* 0x000000ffff108224 */ /* 0x000fe400078e00ff */
[----:B------:R-:W-:Y:S02]  /*1cd0*/  @P0 IMAD.MOV.U32 R16, RZ, RZ, RZ ;  /* 0x000000ffff100224 */ /* 0x000fe400078e00ff */
[----:B------:R-:W-:Y:S01]  /*1ce0*/  @P0 IMAD.MOV.U32 R17, RZ, RZ, R3 ;  /* 0x000000ffff110224 */ /* 0x000fe200078e0003 */
[----:B------:R-:W-:Y:S06]  /*1cf0*/  BRA `(.L_x_55) ;  /* 0x0000000000147947 */ /* 0x000fec0003800000 */
.L_x_57:
[----:B------:R-:W-:Y:S01]  /*1d00*/  LOP3.LUT R17, R11, 0x80000, RZ, 0xfc, !PT ;  /* 0x000800000b117812 */ /* 0x000fe200078efcff */
[----:B------:R-:W-:Y:S01]  /*1d10*/  IMAD.MOV.U32 R16, RZ, RZ, R10 ;  /* 0x000000ffff107224 */ /* 0x000fe200078e000a */
[----:B------:R-:W-:Y:S06]  /*1d20*/  BRA `(.L_x_55) ;  /* 0x0000000000087947 */ /* 0x000fec0003800000 */
.L_x_56:
[----:B------:R-:W-:Y:S01]  /*1d30*/  LOP3.LUT R17, R13, 0x80000, RZ, 0xfc, !PT ;  /* 0x000800000d117812 */ /* 0x000fe200078efcff */
[----:B------:R-:W-:-:S07]  /*1d40*/  IMAD.MOV.U32 R16, RZ, RZ, R12 ;  /* 0x000000ffff107224 */ /* 0x000fce00078e000c */
.L_x_55:
[----:B------:R-:W-:Y:S05]  /*1d50*/  BSYNC.RECONVERGENT B1 ;  /* 0x0000000000017941 */ /* 0x000fea0003800200 */
.L_x_53:
[----:B------:R-:W-:Y:S02]  /*1d60*/  IMAD.MOV.U32 R4, RZ, RZ, R0 ;  /* 0x000000ffff047224 */ /* 0x000fe400078e0000 */
[----:B------:R-:W-:-:S04]  /*1d70*/  IMAD.MOV.U32 R5, RZ, RZ, 0x0 ;  /* 0x00000000ff057424 */ /* 0x000fc800078e00ff */
[----:B------:R-:W-:Y:S05]  /*1d80*/  RET.REL.NODEC R4 `(_Z17device_run_solveriPdS_S_S_S_) ;  /* 0xffffffe0049c7950 */ /* 0x000fea0003c3ffff */
.L_x_58:
        /* <DEDUP_REMOVED lines=15> */
.L_x_203:


//--------------------- .text._Z15device_run_choliPdS_S_ --------------------------
	.section	.text._Z15device_run_choliPdS_S_,"ax",@progbits
	.align	128
        .global         _Z15device_run_choliPdS_S_
        .type           _Z15device_run_choliPdS_S_,@function
        .size           _Z15device_run_choliPdS_S_,(.L_x_206 - _Z15device_run_choliPdS_S_)
        .other          _Z15device_run_choliPdS_S_,@"STO_CUDA_ENTRY STV_DEFAULT"
_Z15device_run_choliPdS_S_:
.text._Z15device_run_choliPdS_S_:
[----:B------:R-:W-:Y:S08]  /*0000*/  LDC R1, c[0x0][0x37c] ;  /* 0x0000df00ff017b82 */ /* 0x000ff00000000800 */
[----:B------:R-:W0:Y:S01]  /*0010*/  LDC.64 R2, c[0x4][0x10] ;  /* 0x01000400ff027b82 */ /* 0x000e220000000a00 */
[----:B------:R-:W0:Y:S02]  /*0020*/  LDCU.64 UR4, c[0x0][0x358] ;  /* 0x00006b00ff0477ac */ /* 0x000e240008000a00 */
[----:B0-----:R-:W2:Y:S02]  /*0030*/  LDG.E R3, desc[UR4][R2.64] ;  /* 0x0000000402037981 */ /* 0x001ea4000c1e1900 */
[----:B--2---:R-:W-:-:S13]  /*0040*/  ISETP.GE.AND P0, PT, R3, 0x1, PT ;  /* 0x000000010300780c */ /* 0x004fda0003f06270 */
[----:B------:R-:W-:Y:S05]  /*0050*/  @!P0 EXIT ;  /* 0x000000000000894d */ /* 0x000fea0003800000 */
[----:B------:R-:W0:Y:S01]  /*0060*/  S2R R2, SR_TID.X ;  /* 0x0000000000027919 */ /* 0x000e220000002100 */
[----:B------:R-:W0:Y:S01]  /*0070*/  LDC.64 R6, c[0x0][0x398] ;  /* 0x0000e600ff067b82 */ /* 0x000e220000000a00 */
[----:B------:R-:W-:Y:S02]  /*0080*/  IMAD.MOV.U32 R11, RZ, RZ, R3 ;  /* 0x000000ffff0b7224 */ /* 0x000fe400078e0003 */
[----:B------:R-:W-:Y:S02]  /*0090*/  IMAD.MOV.U32 R3, RZ, RZ, RZ ;  /* 0x000000ffff037224 */ /* 0x000fe400078e00ff */
[----:B0-----:R-:W-:-:S07]  /*00a0*/  IMAD.WIDE.U32 R6, R2, 0x8, R6 ;  /* 0x0000000802067825 */ /* 0x001fce00078e0006 */
.L_x_88:
[----:B------:R-:W-:-:S13]  /*00b0*/  ISETP.GE.AND P0, PT, R11, 0x1, PT ;  /* 0x000000010b00780c */ /* 0x000fda0003f06270 */
[----:B------:R-:W-:Y:S05]  /*00c0*/  @!P0 BRA `(.L_x_59) ;  /* 0x0000001400c08947 */ /* 0x000fea0003800000 */
[----:B------:R-:W0:Y:S01]  /*00d0*/  LDCU UR6, c[0x0][0x380] ;  /* 0x00007000ff0677ac */ /* 0x000e220008000800 */
[----:B------:R-:W-:Y:S01]  /*00e0*/  IMAD.MOV.U32 R4, RZ, RZ, RZ ;  /* 0x000000ffff047224 */ /* 0x000fe200078e00ff */
[----:B0-----:R-:W-:-:S07]  /*00f0*/  VIMNMX R5, PT, PT, R3, UR6, PT ;  /* 0x0000000603057c48 */ /* 0x001fce000bfe0100 */
.L_x_87:
[----:B------:R-:W-:Y:S01]  /*0100*/  ISETP.NE.AND P0, PT, R4, R3, PT ;  /* 0x000000030400720c */ /* 0x000fe20003f05270 */
[----:B------:R-:W-:-:S12]  /*0110*/  BSSY.RECONVERGENT B1, `(.L_x_60) ;  /* 0x0000165000017945 */ /* 0x000fd80003800200 */
[----:B------:R-:W-:Y:S05]  /*0120*/  @P0 BRA `(.L_x_61) ;  /* 0x0000000800d80947 */ /* 0x000fea0003800000 */
        /* <DEDUP_REMOVED lines=8> */
[----:B------:R-:W-:-:S07]  /*01b0*/  IMAD.MOV.U32 R35, RZ, RZ, R2 ;  /* 0x000000ffff237224 */ /* 0x000fce00078e0002 */
.L_x_67:
[----:B------:R-:W-:-:S04]  /*01c0*/  IMAD.IADD R13, R34, 0x1, R35 ;  /* 0x00000001220d7824 */ /* 0x000fc800078e0223 */
[----:B0-----:R-:W-:-:S06]  /*01d0*/  IMAD.WIDE R12, R13, 0x8, R8 ;  /* 0x000000080d0c7825 */ /* 0x001fcc00078e0208 */
[----:B------:R-:W5:Y:S01]  /*01e0*/  LDG.E.64 R12, desc[UR4][R12.64] ;  /* 0x000000040c0c7981 */ /* 0x000f62000c1e1b00 */
[----:B-1----:R-:W-:Y:S01]  /*01f0*/  VIADD R35, R35, UR10 ;  /* 0x0000000a23237c36 */ /* 0x002fe20008000000 */
[----:B------:R-:W-:Y:S01]  /*0200*/  BSSY.RECONVERGENT B2, `(.L_x_64) ;  /* 0x0000004000027945 */ /* 0x000fe20003800200 */
[----:B------:R-:W-:-:S03]  /*0210*/  MOV R0, 0x240 ;  /* 0x0000024000007802 */ /* 0x000fc60000000f00 */
[----:B--2---:R-:W-:-:S13]  /*0220*/  ISETP.GE.AND P0, PT, R35, R3, PT ;  /* 0x000000032300720c */ /* 0x004fda0003f06270 */
[----:B-----5:R-:W-:Y:S05]  /*0230*/  CALL.REL.NOINC `($_Z15device_run_choliPdS_S_$__internal_accurate_pow) ;  /* 0x0000001c00847944 */ /* 0x020fea0003c00000 */
[----:B------:R-:W-:Y:S05]  /*0240*/  BSYNC.RECONVERGENT B2 ;  /* 0x0000000000027941 */ /* 0x000fea0003800200 */
.L_x_64:
[C---:B------:R-:W-:Y:S01]  /*0250*/  DADD R14, R12.reuse, 2 ;  /* 0x400000000c0e7429 */ /* 0x040fe20000000000 */
[----:B------:R-:W-:Y:S01]  /*0260*/  BSSY.RECONVERGENT B2, `(.L_x_65) ;  /* 0x000000d000027945 */ /* 0x000fe20003800200 */
[----:B------:R-:W-:-:S08]  /*0270*/  DSETP.NEU.AND P1, PT, R12, RZ, PT ;  /* 0x000000ff0c00722a */ /* 0x000fd00003f2d000 */
[----:B------:R-:W-:Y:S02]  /*0280*/  LOP3.LUT R14, R15, 0x7ff00000, RZ, 0xc0, !PT ;  /* 0x7ff000000f0e7812 */ /* 0x000fe400078ec0ff */
[----:B------:R-:W-:Y:S02]  /*0290*/  FSEL R15, R18, RZ, P1 ;  /* 0x000000ff120f7208 */ /* 0x000fe40000800000 */
[----:B------:R-:W-:Y:S02]  /*02a0*/  ISETP.NE.AND P2, PT, R14, 0x7ff00000, PT ;  /* 0x7ff000000e00780c */ /* 0x000fe40003f45270 */
[----:B------:R-:W-:-:S11]  /*02b0*/  FSEL R14, R16, RZ, P1 ;  /* 0x000000ff100e7208 */ /* 0x000fd60000800000 */
[----:B------:R-:W-:Y:S05]  /*02c0*/  @P2 BRA `(.L_x_66) ;  /* 0x0000000000182947 */ /* 0x000fea0003800000 */
[----:B------:R-:W-:-:S14]  /*02d0*/  DSETP.NAN.AND P1, PT, R12, R12, PT ;  /* 0x0000000c0c00722a */ /* 0x000fdc0003f28000 */
[----:B------:R-:W-:Y:S01]  /*02e0*/  @P1 DADD R14, R12, 2 ;  /* 0x400000000c0e1429 */ /* 0x000fe20000000000 */
[----:B------:R-:W-:Y:S10]  /*02f0*/  @P1 BRA `(.L_x_66) ;  /* 0x00000000000c1947 */ /* 0x000ff40003800000 */
[----:B------:R-:W-:-:S14]  /*0300*/  DSETP.NEU.AND P1, PT, |R12|, +INF , PT ;  /* 0x7ff000000c00742a */ /* 0x000fdc0003f2d200 */
[----:B------:R-:W-:Y:S02]  /*0310*/  @!P1 IMAD.MOV.U32 R14, RZ, RZ, 0x0 ;  /* 0x00000000ff0e9424 */ /* 0x000fe400078e00ff */
[----:B------:R-:W-:-:S07]  /*0320*/  @!P1 IMAD.MOV.U32 R15, RZ, RZ, 0x7ff00000 ;  /* 0x7ff00000ff0f9424 */ /* 0x000fce00078e00ff */
.L_x_66:
[----:B------:R-:W-:Y:S05]  /*0330*/  BSYNC.RECONVERGENT B2 ;  /* 0x0000000000027941 */ /* 0x000fea0003800200 */
.L_x_65:
[----:B------:R-:W-:-:S06]  /*0340*/  DSETP.NEU.AND P1, PT, R12, 1, PT ;  /* 0x3ff000000c00742a */ /* 0x000fcc0003f2d000 */
[----:B------:R-:W-:Y:S02]  /*0350*/  FSEL R12, R14, RZ, P1 ;  /* 0x000000ff0e0c7208 */ /* 0x000fe40000800000 */
[----:B------:R-:W-:-:S06]  /*0360*/  FSEL R13, R15, 1.875, P1 ;  /* 0x3ff000000f0d7808 */ /* 0x000fcc0000800000 */
[----:B------:R-:W-:-:S07]  /*0370*/  DADD R10, R10, R12 ;  /* 0x000000000a0a7229 */ /* 0x000fce000000000c */
[----:B------:R2:W-:Y:S01]  /*0380*/  STG.E.64 desc[UR4][R6.64], R10 ;  /* 0x0000000a06007986 */ /* 0x0005e2000c101b04 */
[----:B------:R-:W-:Y:S05]  /*0390*/  @!P0 BRA `(.L_x_67) ;  /* 0xfffffffc00888947 */ /* 0x000fea000383ffff */
.L_x_63:
[----:B-1----:R-:W-:Y:S05]  /*03a0*/  BSYNC.RECONVERGENT B0 ;  /* 0x0000000000007941 */ /* 0x002fea0003800200 */
.L_x_62:
[----:B------:R-:W-:Y:S01]  /*03b0*/  BAR.SYNC.DEFER_BLOCKING 0x0 ;  /* 0x0000000000007b1d */ /* 0x000fe20000010000 */
[----:B------:R-:W-:-:S13]  /*03c0*/  ISETP.NE.AND P0, PT, R2, RZ, PT ;  /* 0x000000ff0200720c */ /* 0x000fda0003f05270 */
[----:B------:R-:W-:Y:S05]  /*03d0*/  @P0 BRA `(.L_x_68) ;  /* 0x0000001000e00947 */ /* 0x000fea0003800000 */
[----:B--2---:R-:W0:Y:S01]  /*03e0*/  LDC.64 R10, c[0x4][0x18] ;  /* 0x01000600ff0a7b82 */ /* 0x004e220000000a00 */
[----:B------:R-:W-:-:S05]  /*03f0*/  LOP3.LUT R0, R5, 0x1, RZ, 0xc0, !PT ;  /* 0x0000000105007812 */ /* 0x000fca00078ec0ff */
[----:B------:R-:W-:Y:S02]  /*0400*/  IMAD.IADD R13, R5, 0x1, R0 ;  /* 0x00000001050d7824 */ /* 0x000fe400078e0200 */
[----:B------:R-:W1:Y:S03]  /*0410*/  LDC.64 R8, c[0x0][0x398] ;  /* 0x0000e600ff087b82 */ /* 0x000e660000000a00 */
        /* <DEDUP_REMOVED lines=11> */
.L_x_71:
        /* <DEDUP_REMOVED lines=24> */
[----:B------:R-:W-:-:S08]  /*0650*/  DADD R26, R26, R28 ;  /* 0x000000001a1a7229 */ /* 0x000fd0000000001c */
[----:B------:R-:W-:-:S08]  /*0660*/  DADD R24, R26, R24 ;  /* 0x000000001a187229 */ /* 0x000fd00000000018 */
[----:B------:R-:W-:-:S08]  /*0670*/  DADD R22, R24, R22 ;  /* 0x0000000018167229 */ /* 0x000fd00000000016 */
[----:B------:R-:W-:Y:S01]  /*0680*/  DADD R20, R22, R20 ;  /* 0x0000000016147229 */ /* 0x000fe20000000014 */
[----:B------:R-:W-:-:S07]  /*0690*/  VIADD R26, R36, 0x10 ;  /* 0x00000010241a7836 */ /* 0x000fce0000000000 */
[----:B---3--:R-:W-:-:S08]  /*06a0*/  DADD R18, R20, R18 ;  /* 0x0000000014127229 */ /* 0x008fd00000000012 */
[----:B----4-:R-:W-:-:S08]  /*06b0*/  DADD R16, R18, R16 ;  /* 0x0000000012107229 */ /* 0x010fd00000000010 */
[----:B--2---:R-:W-:-:S08]  /*06c0*/  DADD R14, R16, R14 ;  /* 0x00000000100e7229 */ /* 0x004fd0000000000e */
[----:B------:R-:W-:-:S08]  /*06d0*/  DADD R12, R14, R12 ;  /* 0x000000000e0c7229 */ /* 0x000fd0000000000c */
[----:B------:R-:W-:Y:S01]  /*06e0*/  DADD R10, R12, R10 ;  /* 0x000000000c0a7229 */ /* 0x000fe2000000000a */
[----:B------:R-:W-:-:S05]  /*06f0*/  VIADD R12, R36, 0xf ;  /* 0x0000000f240c7836 */ /* 0x000fca0000000000 */
[----:B------:R-:W-:Y:S02]  /*0700*/  ISETP.NE.AND P0, PT, R12, R35, PT ;  /* 0x000000230c00720c */ /* 0x000fe40003f05270 */
[----:B------:R-:W-:Y:S01]  /*0710*/  DADD R32, R10, R32 ;  /* 0x000000000a207229 */ /* 0x000fe20000000020 */
[----:B------:R-:W-:-:S10]  /*0720*/  MOV R36, R26 ;  /* 0x0000001a00247202 */ /* 0x000fd40000000f00 */
[----:B------:R-:W-:Y:S05]  /*0730*/  @P0 BRA `(.L_x_71) ;  /* 0xfffffffc00640947 */ /* 0x000fea000383ffff */
.L_x_70:
        /* <DEDUP_REMOVED lines=25> */
.L_x_73:
        /* <DEDUP_REMOVED lines=16> */
.L_x_74:
        /* <DEDUP_REMOVED lines=12> */
.L_x_72:
[----:B-----5:R0:W-:Y:S02]  /*0a90*/  STG.E.64 desc[UR4][R8.64], R32 ;  /* 0x0000002008007986 */ /* 0x0201e4000c101b04 */
.L_x_69:
[----:B------:R-:W1:Y:S08]  /*0aa0*/  LDC.64 R16, c[0x4][0x10] ;  /* 0x01000400ff107b82 */ /* 0x000e700000000a00 */
[----:B0-----:R-:W0:Y:S01]  /*0ab0*/  LDC.64 R8, c[0x0][0x388] ;  /* 0x0000e200ff087b82 */ /* 0x001e220000000a00 */
[----:B-1----:R-:W2:Y:S02]  /*0ac0*/  LDG.E R0, desc[UR4][R16.64] ;  /* 0x0000000410007981 */ /* 0x002ea4000c1e1900 */
[----:B--2---:R-:W-:-:S04]  /*0ad0*/  IMAD R0, R0, R3, R3 ;  /* 0x0000000300007224 */ /* 0x004fc800078e0203 */
[----:B0-----:R-:W-:-:S06]  /*0ae0*/  IMAD.WIDE R8, R0, 0x8, R8 ;  /* 0x0000000800087825 */ /* 0x001fcc00078e0208 */
[----:B------:R-:W2:Y:S01]  /*0af0*/  LDG.E.64 R8, desc[UR4][R8.64] ;  /* 0x0000000408087981 */ /* 0x000ea2000c1e1b00 */
[----:B------:R-:W-:Y:S02]  /*0b00*/  IMAD.MOV.U32 R14, RZ, RZ, 0x0 ;  /* 0x00000000ff0e7424 */ /* 0x000fe400078e00ff */
[----:B------:R-:W-:Y:S01]  /*0b10*/  IMAD.MOV.U32 R15, RZ, RZ, 0x3fd80000 ;  /* 0x3fd80000ff0f7424 */ /* 0x000fe200078e00ff */
[----:B--2--5:R-:W-:-:S06]  /*0b20*/  DADD R32, R8, -R32 ;  /* 0x0000000008207229 */ /* 0x024fcc0000000820 */
[----:B------:R-:W0:Y:S04]  /*0b30*/  MUFU.RSQ64H R11, R33 ;  /* 0x00000021000b7308 */ /* 0x000e280000001c00 */
[----:B------:R-:W-:-:S05]  /*0b40*/  VIADD R10, R33, 0xfcb00000 ;  /* 0xfcb00000210a7836 */ /* 0x000fca0000000000 */
[----:B------:R-:W-:Y:S01]  /*0b50*/  ISETP.GE.U32.AND P0, PT, R10, 0x7ca00000, PT ;  /* 0x7ca000000a00780c */ /* 0x000fe20003f06070 */
[----:B0-----:R-:W-:-:S08]  /*0b60*/  DMUL R12, R10, R10 ;  /* 0x0000000a0a0c7228 */ /* 0x001fd00000000000 */
[----:B------:R-:W-:-:S08]  /*0b70*/  DFMA R12, R32, -R12, 1 ;  /* 0x3ff00000200c742b */ /* 0x000fd0000000080c */
[----:B------:R-:W-:Y:S02]  /*0b80*/  DFMA R14, R12, R14, 0.5 ;  /* 0x3fe000000c0e742b */ /* 0x000fe4000000000e */
[----:B------:R-:W-:-:S08]  /*0b90*/  DMUL R12, R10, R12 ;  /* 0x0000000c0a0c7228 */ /* 0x000fd00000000000 */
[----:B------:R-:W-:-:S08]  /*0ba0*/  DFMA R14, R14, R12, R10 ;  /* 0x0000000c0e0e722b */ /* 0x000fd0000000000a */
[----:B------:R-:W-:Y:S02]  /*0bb0*/  DMUL R16, R32, R14 ;  /* 0x0000000e20107228 */ /* 0x000fe40000000000 */
[----:B------:R-:W-:Y:S02]  /*0bc0*/  VIADD R13, R15, 0xfff00000 ;  /* 0xfff000000f0d7836 */ /* 0x000fe40000000000 */
[----:B------:R-:W-:-:S04]  /*0bd0*/  IMAD.MOV.U32 R12, RZ, RZ, R14 ;  /* 0x000000ffff0c7224 */ /* 0x000fc800078e000e */
[----:B------:R-:W-:-:S08]  /*0be0*/  DFMA R18, R16, -R16, R32 ;  /* 0x800000101012722b */ /* 0x000fd00000000020 */
[----:B------:R-:W-:Y:S01]  /*0bf0*/  DFMA R8, R18, R12, R16 ;  /* 0x0000000c1208722b */ /* 0x000fe20000000010 */
[----:B------:R-:W-:Y:S10]  /*0c00*/  @!P0 BRA `(.L_x_75) ;  /* 0x0000000000108947 */ /* 0x000ff40003800000 */
[----:B------:R-:W-:-:S07]  /*0c10*/  MOV R8, 0xc30 ;  /* 0x00000c3000087802 */ /* 0x000fce0000000f00 */
[----:B------:R-:W-:Y:S05]  /*0c20*/  CALL.REL.NOINC `($__internal_2_$__cuda_sm20_dsqrt_rn_f64_mediumpath_v1) ;  /* 0x0000001000607944 */ /* 0x000fea0003c00000 */
[----:B------:R-:W-:Y:S02]  /*0c30*/  IMAD.MOV.U32 R8, RZ, RZ, R10 ;  /* 0x000000ffff087224 */ /* 0x000fe400078e000a */
[----:B------:R-:W-:-:S07]  /*0c40*/  IMAD.MOV.U32 R9, RZ, RZ, R11 ;  /* 0x000000ffff097224 */ /* 0x000fce00078e000b */
.L_x_75:
[----:B------:R-:W0:Y:S02]  /*0c50*/  LDC.64 R10, c[0x0][0x390] ;  /* 0x0000e400ff0a7b82 */ /* 0x000e240000000a00 */
[----:B0-----:R-:W-:-:S05]  /*0c60*/  IMAD.WIDE R10, R0, 0x8, R10 ;  /* 0x00000008000a7825 */ /* 0x001fca00078e020a */
[----:B------:R3:W-:Y:S01]  /*0c70*/  STG.E.64 desc[UR4][R10.64], R8 ;  /* 0x000000080a007986 */ /* 0x0007e2000c101b04 */
[----:B------:R-:W-:Y:S05]  /*0c80*/  BRA `(.L_x_68) ;  /* 0x0000000800b47947 */ /* 0x000fea0003800000 */
.L_x_61:
[----:B------:R-:W-:-:S13]  /*0c90*/  ISETP.GT.U32.AND P0, PT, R4, R3, PT ;  /* 0x000000030400720c */ /* 0x000fda0003f04070 */
[----:B------:R-:W-:Y:S05]  /*0ca0*/  @!P0 BRA `(.L_x_76) ;  /* 0x0000000800988947 */ /* 0x000fea0003800000 */
[----:B------:R0:W-:Y:S01]  /*0cb0*/  STG.E.64 desc[UR4][R6.64], RZ ;  /* 0x000000ff06007986 */ /* 0x0001e2000c101b04 */
[----:B------:R-:W-:Y:S01]  /*0cc0*/  ISETP.GE.U32.AND P0, PT, R2, R3, PT ;  /* 0x000000030200720c */ /* 0x000fe20003f06070 */
[----:B------:R-:W1:Y:S01]  /*0cd0*/  LDCU UR6, c[0x0][0x380] ;  /* 0x00007000ff0677ac */ /* 0x000e620008000800 */
[----:B------:R-:W-:Y:S11]  /*0ce0*/  BSSY.RECONVERGENT B0, `(.L_x_77) ;  /* 0x0000012000007945 */ /* 0x000ff60003800200 */
[----:B0-----:R-:W-:Y:S05]  /*0cf0*/  @P0 BRA `(.L_x_78) ;  /* 0x0000000000400947 */ /* 0x001fea0003800000 */
[----:B------:R-:W0:Y:S01]  /*0d00*/  LDC.64 R14, c[0x0][0x390] ;  /* 0x0000e400ff0e7b82 */ /* 0x000e220000000a00 */
[-CC-:B------:R-:W-:Y:S01]  /*0d10*/  IMAD R17, R3, R11.reuse, R2.reuse ;  /* 0x0000000b03117224 */ /* 0x180fe200078e0202 */
[----:B------:R-:W-:Y:S01]  /*0d20*/  CS2R R8, SRZ ;  /* 0x0000000000087805 */ /* 0x000fe2000001ff00 */
[--C-:B------:R-:W-:Y:S02]  /*0d30*/  IMAD R19, R4, R11, R2.reuse ;  /* 0x0000000b04137224 */ /* 0x100fe400078e0202 */
[----:B------:R-:W-:-:S07]  /*0d40*/  IMAD.MOV.U32 R0, RZ, RZ, R2 ;  /* 0x000000ffff007224 */ /* 0x000fce00078e0002 */
.L_x_79:
[----:B0-----:R-:W-:-:S04]  /*0d50*/  IMAD.WIDE R10, R17, 0x8, R14 ;  /* 0x00000008110a7825 */ /* 0x001fc800078e020e */
[C---:B------:R-:W-:Y:S02]  /*0d60*/  IMAD.WIDE R12, R19.reuse, 0x8, R14 ;  /* 0x00000008130c7825 */ /* 0x040fe400078e020e */
[----:B--2---:R-:W2:Y:S04]  /*0d70*/  LDG.E.64 R10, desc[UR4][R10.64] ;  /* 0x000000040a0a7981 */ /* 0x004ea8000c1e1b00 */
[----:B------:R-:W2:Y:S01]  /*0d80*/  LDG.E.64 R12, desc[UR4][R12.64] ;  /* 0x000000040c0c7981 */ /* 0x000ea2000c1e1b00 */
[----:B-1----:R-:W-:Y:S01]  /*0d90*/  VIADD R0, R0, UR6 ;  /* 0x0000000600007c36 */ /* 0x002fe20008000000 */
[----:B------:R-:W-:Y:S01]  /*0da0*/  IADD3 R19, PT, PT, R19, UR6, RZ ;  /* 0x0000000613137c10 */ /* 0x000fe2000fffe0ff */
[----:B------:R-:W-:-:S03]  /*0db0*/  VIADD R17, R17, UR6 ;  /* 0x0000000611117c36 */ /* 0x000fc60008000000 */
[----:B------:R-:W-:Y:S01]  /*0dc0*/  ISETP.GE.AND P0, PT, R0, R3, PT ;  /* 0x000000030000720c */ /* 0x000fe20003f06270 */
[----:B--2---:R-:W-:-:S07]  /*0dd0*/  DFMA R8, R12, R10, R8 ;  /* 0x0000000a0c08722b */ /* 0x004fce0000000008 */
[----:B------:R2:W-:Y:S05]  /*0de0*/  STG.E.64 desc[UR4][R6.64], R8 ;  /* 0x0000000806007986 */ /* 0x0005ea000c101b04 */
[----:B------:R-:W-:Y:S05]  /*0df0*/  @!P0 BRA `(.L_x_79) ;  /* 0xfffffffc00d48947 */ /* 0x000fea000383ffff */
.L_x_78:
[----:B-1----:R-:W-:Y:S05]  /*0e00*/  BSYNC.RECONVERGENT B0 ;  /* 0x0000000000007941 */ /* 0x002fea0003800200 */
.L_x_77:
[----:B------:R-:W-:Y:S01]  /*0e10*/  BAR.SYNC.DEFER_BLOCKING 0x0 ;  /* 0x0000000000007b1d */ /* 0x000fe20000010000 */
[----:B------:R-:W-:-:S13]  /*0e20*/  ISETP.NE.AND P0, PT, R2, RZ, PT ;  /* 0x000000ff0200720c */ /* 0x000fda0003f05270 */
[----:B------:R-:W-:Y:S05]  /*0e30*/  @P0 BRA `(.L_x_68) ;  /* 0x0000000800480947 */ /* 0x000fea0003800000 */
[----:B------:R-:W0:Y:S01]  /*0e40*/  LDC.64 R10, c[0x4][0x18] ;  /* 0x01000600ff0a7b82 */ /* 0x000e220000000a00 */
[----:B------:R-:W-:-:S05]  /*0e50*/  LOP3.LUT R0, R5, 0x1, RZ, 0xc0, !PT ;  /* 0x0000000105007812 */ /* 0x000fca00078ec0ff */
[----:B------:R-:W-:Y:S02]  /*0e60*/  IMAD.IADD R13, R5, 0x1, R0 ;  /* 0x00000001050d7824 */ /* 0x000fe400078e0200 */
[----:B--2---:R-:W1:Y:S03]  /*0e70*/  LDC.64 R8, c[0x0][0x398] ;  /* 0x0000e600ff087b82 */ /* 0x004e660000000a00 */
        /* <DEDUP_REMOVED lines=11> */
.L_x_82:
        /* <DEDUP_REMOVED lines=37> */
[----:B------:R-:W-:-:S10]  /*1180*/  IMAD.MOV.U32 R36, RZ, RZ, R26 ;  /* 0x000000ffff247224 */ /* 0x000fd400078e001a */
[----:B------:R-:W-:Y:S05]  /*1190*/  @P0 BRA `(.L_x_82) ;  /* 0xfffffffc00640947 */ /* 0x000fea000383ffff */
.L_x_81:
        /* <DEDUP_REMOVED lines=25> */
.L_x_84:
        /* <DEDUP_REMOVED lines=16> */
.L_x_85:
        /* <DEDUP_REMOVED lines=12> */
.L_x_83:
[----:B-----5:R0:W-:Y:S02]  /*14f0*/  STG.E.64 desc[UR4][R8.64], R32 ;  /* 0x0000002008007986 */ /* 0x0201e4000c101b04 */
.L_x_80:
[----:B------:R-:W1:Y:S08]  /*1500*/  LDC.64 R16, c[0x4][0x10] ;  /* 0x01000400ff107b82 */ /* 0x000e700000000a00 */
[----:B0-----:R-:W0:Y:S08]  /*1510*/  LDC.64 R8, c[0x0][0x388] ;  /* 0x0000e200ff087b82 */ /* 0x001e300000000a00 */
[----:B------:R-:W2:Y:S01]  /*1520*/  LDC.64 R12, c[0x0][0x390] ;  /* 0x0000e400ff0c7b82 */ /* 0x000ea20000000a00 */
[----:B-1----:R-:W3:Y:S02]  /*1530*/  LDG.E R16, desc[UR4][R16.64] ;  /* 0x0000000410107981 */ /* 0x002ee4000c1e1900 */
[----:B---3--:R-:W-:-:S04]  /*1540*/  IMAD R11, R16, R4, R3 ;  /* 0x00000004100b7224 */ /* 0x008fc800078e0203 */
[----:B0-----:R-:W-:-:S06]  /*1550*/  IMAD.WIDE R8, R11, 0x8, R8 ;  /* 0x000000080b087825 */ /* 0x001fcc00078e0208 */
[----:B------:R-:W3:Y:S01]  /*1560*/  LDG.E.64 R8, desc[UR4][R8.64] ;  /* 0x0000000408087981 */ /* 0x000ee2000c1e1b00 */
[----:B------:R-:W-:Y:S02]  /*1570*/  IMAD R19, R16, R3, R3 ;  /* 0x0000000310137224 */ /* 0x000fe400078e0203 */
[----:B--2---:R-:W-:-:S04]  /*1580*/  IMAD.WIDE R10, R11, 0x8, R12 ;  /* 0x000000080b0a7825 */ /* 0x004fc800078e020c */
[----:B------:R-:W-:Y:S01]  /*1590*/  IMAD.WIDE R12, R19, 0x8, R12 ;  /* 0x00000008130c7825 */ /* 0x000fe200078e020c */
[----:B---3-5:R-:W-:-:S07]  /*15a0*/  DADD R14, R8, -R32 ;  /* 0x00000000080e7229 */ /* 0x028fce0000000820 */
[----:B------:R0:W-:Y:S04]  /*15b0*/  STG.E.64 desc[UR4][R10.64], R14 ;  /* 0x0000000e0a007986 */ /* 0x0001e8000c101b04 */
[----:B------:R-:W2:Y:S01]  /*15c0*/  LDG.E.64 R12, desc[UR4][R12.64] ;  /* 0x000000040c0c7981 */ /* 0x000ea2000c1e1b00 */
[----:B------:R-:W-:Y:S01]  /*15d0*/  IMAD.MOV.U32 R16, RZ, RZ, 0x1 ;  /* 0x00000001ff107424 */ /* 0x000fe200078e00ff */
[----:B------:R-:W-:Y:S01]  /*15e0*/  FSETP.GEU.AND P1, PT, |R15|, 6.5827683646048100446e-37, PT ;  /* 0x036000000f00780b */ /* 0x000fe20003f2e200 */
[----:B--2---:R-:W1:Y:S04]  /*15f0*/  MUFU.RCP64H R17, R13 ;  /* 0x0000000d00117308 */ /* 0x004e680000001800 */
[----:B-1----:R-:W-:-:S08]  /*1600*/  DFMA R18, -R12, R16, 1 ;  /* 0x3ff000000c12742b */ /* 0x002fd00000000110 */
        /* <DEDUP_REMOVED lines=9> */
[----:B0-----:R-:W-:Y:S05]  /*16a0*/  @P0 BRA P1, `(.L_x_86) ;  /* 0x0000000000100947 */ /* 0x001fea0000800000 */
[----:B------:R-:W-:-:S07]  /*16b0*/  MOV R0, 0x16d0 ;  /* 0x000016d000007802 */ /* 0x000fce0000000f00 */
[----:B------:R-:W-:Y:S05]  /*16c0*/  CALL.REL.NOINC `($__internal_1_$__cuda_sm20_div_rn_f64_full) ;  /* 0x0000000000507944 */ /* 0x000fea0003c00000 */
[----:B------:R-:W-:Y:S02]  /*16d0*/  IMAD.MOV.U32 R8, RZ, RZ, R20 ;  /* 0x000000ffff087224 */ /* 0x000fe400078e0014 */
[----:B------:R-:W-:-:S07]  /*16e0*/  IMAD.MOV.U32 R9, RZ, RZ, R21 ;  /* 0x000000ffff097224 */ /* 0x000fce00078e0015 */
.L_x_86:
[----:B------:R1:W-:Y:S01]  /*16f0*/  STG.E.64 desc[UR4][R10.64], R8 ;  /* 0x000000080a007986 */ /* 0x0003e2000c101b04 */
[----:B------:R-:W-:Y:S05]  /*1700*/  BRA `(.L_x_68) ;  /* 0x0000000000147947 */ /* 0x000fea0003800000 */
.L_x_76:
[----:B------:R-:W-:-:S13]  /*1710*/  ISETP.NE.AND P0, PT, R2, RZ, PT ;  /* 0x000000ff0200720c */ /* 0x000fda0003f05270 */
[----:B------:R-:W0:Y:S01]  /*1720*/  @!P0 LDC.64 R8, c[0x0][0x390] ;  /* 0x0000e400ff088b82 */ /* 0x000e220000000a00 */
[----:B------:R-:W-:-:S04]  /*1730*/  @!P0 IMAD R11, R4, R11, R3 ;  /* 0x0000000b040b8224 */ /* 0x000fc800078e0203 */
[----:B0-----:R-:W-:-:S05]  /*1740*/  @!P0 IMAD.WIDE R8, R11, 0x8, R8 ;  /* 0x000000080b088825 */ /* 0x001fca00078e0208 */
[----:B------:R0:W-:Y:S02]  /*1750*/  @!P0 STG.E.64 desc[UR4][R8.64], RZ ;  /* 0x000000ff08008986 */ /* 0x0001e4000c101b04 */
.L_x_68:
[----:B------:R-:W-:Y:S05]  /*1760*/  BSYNC.RECONVERGENT B1 ;  /* 0x0000000000017941 */ /* 0x000fea0003800200 */
.L_x_60:
[----:B0123--:R-:W0:Y:S08]  /*1770*/  LDC.64 R8, c[0x4][0x10] ;  /* 0x01000400ff087b82 */ /* 0x00fe300000000a00 */
[----:B------:R-:W-:Y:S06]  /*1780*/  BAR.SYNC.DEFER_BLOCKING 0x0 ;  /* 0x0000000000007b1d */ /* 0x000fec0000010000 */
[----:B0-----:R-:W2:Y:S01]  /*1790*/  LDG.E R11, desc[UR4][R8.64] ;  /* 0x00000004080b7981 */ /* 0x001ea2000c1e1900 */
[----:B------:R-:W-:-:S04]  /*17a0*/  IADD3 R4, PT, PT, R4, 0x1, RZ ;  /* 0x0000000104047810 */ /* 0x000fc80007ffe0ff */
[----:B--2---:R-:W-:-:S13]  /*17b0*/  ISETP.GE.AND P0, PT, R4, R11, PT ;  /* 0x0000000b0400720c */ /* 0x004fda0003f06270 */
[----:B------:R-:W-:Y:S05]  /*17c0*/  @!P0 BRA `(.L_x_87) ;  /* 0xffffffe8004c8947 */ /* 0x000fea000383ffff */
.L_x_59:
[----:B------:R-:W-:-:S05]  /*17d0*/  VIADD R3, R3, 0x1 ;  /* 0x0000000103037836 */ /* 0x000fca0000000000 */
[----:B------:R-:W-:-:S13]  /*17e0*/  ISETP.GE.AND P0, PT, R3, R11, PT ;  /* 0x0000000b0300720c */ /* 0x000fda0003f06270 */
[----:B------:R-:W-:Y:S05]  /*17f0*/  @!P0 BRA `(.L_x_88) ;  /* 0xffffffe8002c8947 */ /* 0x000fea000383ffff */
[----:B------:R-:W-:Y:S05]  /*1800*/  EXIT ;  /* 0x000000000000794d */ /* 0x000fea0003800000 */
        .weak           $__internal_1_$__cuda_sm20_div_rn_f64_full
        .type           $__internal_1_$__cuda_sm20_div_rn_f64_full,@function
        .size           $__internal_1_$__cuda_sm20_div_rn_f64_full,($__internal_2_$__cuda_sm20_dsqrt_rn_f64_mediumpath_v1 - $__internal_1_$__cuda_sm20_div_rn_f64_full)
$__internal_1_$__cuda_sm20_div_rn_f64_full:
[C---:B------:R-:W-:Y:S01]  /*1810*/  FSETP.GEU.AND P0, PT, |R13|.reuse, 1.469367938527859385e-39, PT ;  /* 0x001000000d00780b */ /* 0x040fe20003f0e200 */
[----:B------:R-:W-:Y:S01]  /*1820*/  IMAD.MOV.U32 R18, RZ, RZ, 0x1 ;  /* 0x00000001ff127424 */ /* 0x000fe200078e00ff */
[C---:B------:R-:W-:Y:S01]  /*1830*/  LOP3.LUT R8, R13.reuse, 0x800fffff, RZ, 0xc0, !PT ;  /* 0x800fffff0d087812 */ /* 0x040fe200078ec0ff */
[----:B------:R-:W-:Y:S01]  /*1840*/  IMAD.MOV.U32 R21, RZ, RZ, 0x1ca00000 ;  /* 0x1ca00000ff157424 */ /* 0x000fe200078e00ff */
[----:B------:R-:W-:Y:S02]  /*1850*/  LOP3.LUT R26, R13, 0x7ff00000, RZ, 0xc0, !PT ;  /* 0x7ff000000d1a7812 */ /* 0x000fe400078ec0ff */
[----:B------:R-:W-:Y:S01]  /*1860*/  LOP3.LUT R9, R8, 0x3ff00000, RZ, 0xfc, !PT ;  /* 0x3ff0000008097812 */ /* 0x000fe200078efcff */
[----:B------:R-:W-:Y:S01]  /*1870*/  IMAD.MOV.U32 R8, RZ, RZ, R12 ;  /* 0x000000ffff087224 */ /* 0x000fe200078e000c */
[----:B------:R-:W-:-:S04]  /*1880*/  LOP3.LUT R20, R15, 0x7ff00000, RZ, 0xc0, !PT ;  /* 0x7ff000000f147812 */ /* 0x000fc800078ec0ff */
[----:B------:R-:W-:Y:S01]  /*1890*/  ISETP.GE.U32.AND P1, PT, R20, R26, PT ;  /* 0x0000001a1400720c */ /* 0x000fe20003f26070 */
[----:B------:R-:W-:Y:S01]  /*18a0*/  @!P0 DMUL R8, R12, 8.98846567431157953865e+307 ;  /* 0x7fe000000c088828 */ /* 0x000fe20000000000 */
[----:B------:R-:W-:-:S05]  /*18b0*/  IMAD.MOV.U32 R27, RZ, RZ, R20 ;  /* 0x000000ffff1b7224 */ /* 0x000fca00078e0014 */
[----:B------:R-:W0:Y:S02]  /*18c0*/  MUFU.RCP64H R19, R9 ;  /* 0x0000000900137308 */ /* 0x000e240000001800 */
[----:B0-----:R-:W-:-:S08]  /*18d0*/  DFMA R16, R18, -R8, 1 ;  /* 0x3ff000001210742b */ /* 0x001fd00000000808 */
[----:B------:R-:W-:-:S08]  /*18e0*/  DFMA R16, R16, R16, R16 ;  /* 0x000000101010722b */ /* 0x000fd00000000010 */
[----:B------:R-:W-:Y:S01]  /*18f0*/  DFMA R18, R18, R16, R18 ;  /* 0x000000101212722b */ /* 0x000fe20000000012 */
[----:B------:R-:W-:Y:S01]  /*1900*/  SEL R17, R21, 0x63400000, !P1 ;  /* 0x6340000015117807 */ /* 0x000fe20004800000 */
[----:B------:R-:W-:Y:S01]  /*1910*/  IMAD.MOV.U32 R16, RZ, RZ, R14 ;  /* 0x000000ffff107224 */ /* 0x000fe200078e000e */
[----:B------:R-:W-:Y:S02]  /*1920*/  FSETP.GEU.AND P1, PT, |R15|, 1.469367938527859385e-39, PT ;  /* 0x001000000f00780b */ /* 0x000fe40003f2e200 */
[----:B------:R-:W-:-:S03]  /*1930*/  LOP3.LUT R17, R17, 0x800fffff, R15, 0xf8, !PT ;  /* 0x800fffff11117812 */ /* 0x000fc600078ef80f */
[----:B------:R-:W-:-:S08]  /*1940*/  DFMA R22, R18, -R8, 1 ;  /* 0x3ff000001216742b */ /* 0x000fd00000000808 */
[----:B------:R-:W-:Y:S01]  /*1950*/  DFMA R18, R18, R22, R18 ;  /* 0x000000161212722b */ /* 0x000fe20000000012 */
[----:B------:R-:W-:Y:S10]  /*1960*/  @P1 BRA `(.L_x_89) ;  /* 0x0000000000201947 */ /* 0x000ff40003800000 */
[----:B------:R-:W-:Y:S01]  /*1970*/  LOP3.LUT R23, R13, 0x7ff00000, RZ, 0xc0, !PT ;  /* 0x7ff000000d177812 */ /* 0x000fe200078ec0ff */
[----:B------:R-:W-:-:S03]  /*1980*/  IMAD.MOV.U32 R22, RZ, RZ, RZ ;  /* 0x000000ffff167224 */ /* 0x000fc600078e00ff */
[----:B------:R-:W-:-:S04]  /*1990*/  ISETP.GE.U32.AND P1, PT, R20, R23, PT ;  /* 0x000000171400720c */ /* 0x000fc80003f26070 */
[----:B------:R-:W-:-:S04]  /*19a0*/  SEL R23, R21, 0x63400000, !P1 ;  /* 0x6340000015177807 */ /* 0x000fc80004800000 */
[----:B------:R-:W-:-:S04]  /*19b0*/  LOP3.LUT R23, R23, 0x80000000, R15, 0xf8, !PT ;  /* 0x8000000017177812 */ /* 0x000fc800078ef80f */
[----:B------:R-:W-:-:S06]  /*19c0*/  LOP3.LUT R23, R23, 0x100000, RZ, 0xfc, !PT ;  /* 0x0010000017177812 */ /* 0x000fcc00078efcff */
[----:B------:R-:W-:-:S10]  /*19d0*/  DFMA R16, R16, 2, -R22 ;  /* 0x400000001010782b */ /* 0x000fd40000000816 */
[----:B------:R-:W-:-:S07]  /*19e0*/  LOP3.LUT R27, R17, 0x7ff00000, RZ, 0xc0, !PT ;  /* 0x7ff00000111b7812 */ /* 0x000fce00078ec0ff */
.L_x_89:
[----:B------:R-:W-:Y:S01]  /*19f0*/  @!P0 LOP3.LUT R26, R9, 0x7ff00000, RZ, 0xc0, !PT ;  /* 0x7ff00000091a8812 */ /* 0x000fe200078ec0ff */
[----:B------:R-:W-:Y:S01]  /*1a00*/  VIADD R28, R27, 0xffffffff ;  /* 0xffffffff1b1c7836 */ /* 0x000fe20000000000 */
[----:B------:R-:W-:-:S03]  /*1a10*/  DMUL R22, R18, R16 ;  /* 0x0000001012167228 */ /* 0x000fc60000000000 */
[----:B------:R-:W-:Y:S01]  /*1a20*/  VIADD R29, R26, 0xffffffff ;  /* 0xffffffff1a1d7836 */ /* 0x000fe20000000000 */
[----:B------:R-:W-:-:S04]  /*1a30*/  ISETP.GT.U32.AND P0, PT, R28, 0x7feffffe, PT ;  /* 0x7feffffe1c00780c */ /* 0x000fc80003f04070 */
[----:B------:R-:W-:Y:S01]  /*1a40*/  ISETP.GT.U32.OR P0, PT, R29, 0x7feffffe, P0 ;  /* 0x7feffffe1d00780c */ /* 0x000fe20000704470 */
[----:B------:R-:W-:-:S08]  /*1a50*/  DFMA R24, R22, -R8, R16 ;  /* 0x800000081618722b */ /* 0x000fd00000000010 */
[----:B------:R-:W-:-:S04]  /*1a60*/  DFMA R18, R18, R24, R22 ;  /* 0x000000181212722b */ /* 0x000fc80000000016 */
[----:B------:R-:W-:Y:S07]  /*1a70*/  @P0 BRA `(.L_x_90) ;  /* 0x00000000006c0947 */ /* 0x000fee0003800000 */
        /* <DEDUP_REMOVED lines=12> */
[----:B------:R-:W-:-:S09]  /*1b40*/  MOV R14, RZ ;  /* 0x000000ff000e7202 */ /* 0x000fd20000000f00 */
[C---:B------:R-:W-:Y:S02]  /*1b50*/  FSETP.NEU.AND P0, PT, R9.reuse, RZ, PT ;  /* 0x000000ff0900720b */ /* 0x040fe40003f0d000 */
[----:B------:R-:W-:-:S04]  /*1b60*/  LOP3.LUT R13, R9, 0x80000000, R13, 0x48, !PT ;  /* 0x80000000090d7812 */ /* 0x000fc800078e480d */
[----:B------:R-:W-:-:S07]  /*1b70*/  LOP3.LUT R15, R13, R15, RZ, 0xfc, !PT ;  /* 0x0000000f0d0f7212 */ /* 0x000fce00078efcff */
[----:B------:R-:W-:Y:S05]  /*1b80*/  @!P0 BRA `(.L_x_91) ;  /* 0x00000000007c8947 */ /* 0x000fea0003800000 */
[----:B------:R-:W-:Y:S01]  /*1b90*/  IMAD.MOV R9, RZ, RZ, -R22 ;  /* 0x000000ffff097224 */ /* 0x000fe200078e0a16 */
[----:B------:R-:W-:Y:S01]  /*1ba0*/  DMUL.RP R14, R18, R14 ;  /* 0x0000000e120e7228 */ /* 0x000fe20000008000 */
[----:B------:R-:W-:-:S06]  /*1bb0*/  IMAD.MOV.U32 R8, RZ, RZ, RZ ;  /* 0x000000ffff087224 */ /* 0x000fcc00078e00ff */
[----:B------:R-:W-:-:S03]  /*1bc0*/  DFMA R8, R20, -R8, R18 ;  /* 0x800000081408722b */ /* 0x000fc60000000012 */
[----:B------:R-:W-:-:S03]  /*1bd0*/  LOP3.LUT R13, R15, R13, RZ, 0x3c, !PT ;  /* 0x0000000d0f0d7212 */ /* 0x000fc600078e3cff */
[----:B------:R-:W-:-:S04]  /*1be0*/  IADD3 R8, PT, PT, -R22, -0x43300000, RZ ;  /* 0xbcd0000016087810 */ /* 0x000fc80007ffe1ff */
[----:B------:R-:W-:-:S04]  /*1bf0*/  FSETP.NEU.AND P0, PT, |R9|, R8, PT ;  /* 0x000000080900720b */ /* 0x000fc80003f0d200 */
[----:B------:R-:W-:Y:S02]  /*1c00*/  FSEL R20, R14, R20, !P0 ;  /* 0x000000140e147208 */ /* 0x000fe40004000000 */
[----:B------:R-:W-:Y:S01]  /*1c10*/  FSEL R21, R13, R21, !P0 ;  /* 0x000000150d157208 */ /* 0x000fe20004000000 */
[----:B------:R-:W-:Y:S06]  /*1c20*/  BRA `(.L_x_91) ;  /* 0x0000000000547947 */ /* 0x000fec0003800000 */
.L_x_90:
        /* <DEDUP_REMOVED lines=16> */
.L_x_93:
[----:B------:R-:W-:Y:S01]  /*1d30*/  LOP3.LUT R21, R13, 0x80000, RZ, 0xfc, !PT ;  /* 0x000800000d157812 */ /* 0x000fe200078efcff */
[----:B------:R-:W-:Y:S01]  /*1d40*/  IMAD.MOV.U32 R20, RZ, RZ, R12 ;  /* 0x000000ffff147224 */ /* 0x000fe200078e000c */
[----:B------:R-:W-:Y:S06]  /*1d50*/  BRA `(.L_x_91) ;  /* 0x0000000000087947 */ /* 0x000fec0003800000 */
.L_x_92:
[----:B------:R-:W-:Y:S01]  /*1d60*/  LOP3.LUT R21, R15, 0x80000, RZ, 0xfc, !PT ;  /* 0x000800000f157812 */ /* 0x000fe200078efcff */
[----:B------:R-:W-:-:S07]  /*1d70*/  IMAD.MOV.U32 R20, RZ, RZ, R14 ;  /* 0x000000ffff147224 */ /* 0x000fce00078e000e */
.L_x_91:
[----:B------:R-:W-:Y:S02]  /*1d80*/  IMAD.MOV.U32 R8, RZ, RZ, R0 ;  /* 0x000000ffff087224 */ /* 0x000fe400078e0000 */
[----:B------:R-:W-:-:S04]  /*1d90*/  IMAD.MOV.U32 R9, RZ, RZ, 0x0 ;  /* 0x00000000ff097424 */ /* 0x000fc800078e00ff */
[----:B------:R-:W-:Y:S05]  /*1da0*/  RET.REL.NODEC R8 `(_Z15device_run_choliPdS_S_) ;  /* 0xffffffe008947950 */ /* 0x000fea0003c3ffff */
        .weak           $__internal_2_$__cuda_sm20_dsqrt_rn_f64_mediumpath_v1
        .type           $__internal_2_$__cuda_sm20_dsqrt_rn_f64_mediumpath_v1,@function
        .size           $__internal_2_$__cuda_sm20_dsqrt_rn_f64_mediumpath_v1,($_Z15device_run_choliPdS_S_$__internal_accurate_pow - $__internal_2_$__cuda_sm20_dsqrt_rn_f64_mediumpath_v1)
$__internal_2_$__cuda_sm20_dsqrt_rn_f64_mediumpath_v1:
[----:B------:R-:W-:Y:S01]  /*1db0*/  ISETP.GE.U32.AND P0, PT, R10, -0x3400000, PT ;  /* 0xfcc000000a00780c */ /* 0x000fe20003f06070 */
[----:B------:R-:W-:Y:S01]  /*1dc0*/  IMAD.MOV.U32 R15, RZ, RZ, R13 ;  /* 0x000000ffff0f7224 */ /* 0x000fe200078e000d */
[----:B------:R-:W-:Y:S01]  /*1dd0*/  MOV R12, R32 ;  /* 0x00000020000c7202 */ /* 0x000fe20000000f00 */
[----:B------:R-:W-:Y:S02]  /*1de0*/  IMAD.MOV.U32 R13, RZ, RZ, R33 ;  /* 0x000000ffff0d7224 */ /* 0x000fe400078e0021 */
[----:B------:R-:W-:Y:S02]  /*1df0*/  IMAD.MOV.U32 R10, RZ, RZ, R18 ;  /* 0x000000ffff0a7224 */ /* 0x000fe400078e0012 */
[----:B------:R-:W-:-:S06]  /*1e00*/  IMAD.MOV.U32 R11, RZ, RZ, R19 ;  /* 0x000000ffff0b7224 */ /* 0x000fcc00078e0013 */
[----:B------:R-:W-:Y:S05]  /*1e10*/  @!P0 BRA `(.L_x_94) ;  /* 0x0000000000208947 */ /* 0x000fea0003800000 */
[----:B------:R-:W-:-:S10]  /*1e20*/  DFMA.RM R10, R10, R14, R16 ;  /* 0x0000000e0a0a722b */ /* 0x000fd40000004010 */
[----:B------:R-:W-:-:S05]  /*1e30*/  IADD3 R14, P0, PT, R10, 0x1, RZ ;  /* 0x000000010a0e7810 */ /* 0x000fca0007f1e0ff */
[----:B------:R-:W-:-:S06]  /*1e40*/  IMAD.X R15, RZ, RZ, R11, P0 ;  /* 0x000000ffff0f7224 */ /* 0x000fcc00000e060b */
[----:B------:R-:W-:-:S08]  /*1e50*/  DFMA.RP R12, -R10, R14, R12 ;  /* 0x0000000e0a0c722b */ /* 0x000fd0000000810c */
[----:B------:R-:W-:-:S06]  /*1e60*/  DSETP.GT.AND P0, PT, R12, RZ, PT ;  /* 0x000000ff0c00722a */ /* 0x000fcc0003f04000 */
[----:B------:R-:W-:Y:S02]  /*1e70*/  FSEL R10, R14, R10, P0 ;  /* 0x0000000a0e0a7208 */ /* 0x000fe40000000000 */
[----:B------:R-:W-:Y:S01]  /*1e80*/  FSEL R11, R15, R11, P0 ;  /* 0x0000000b0f0b7208 */ /* 0x000fe20000000000 */
[----:B------:R-:W-:Y:S06]  /*1e90*/  BRA `(.L_x_95) ;  /* 0x0000000000647947 */ /* 0x000fec0003800000 */
.L_x_94:
[----:B------:R-:W-:-:S14]  /*1ea0*/  DSETP.NE.AND P0, PT, R12, RZ, PT ;  /* 0x000000ff0c00722a */ /* 0x000fdc0003f05000 */
[----:B------:R-:W-:Y:S05]  /*1eb0*/  @!P0 BRA `(.L_x_96) ;  /* 0x0000000000588947 */ /* 0x000fea0003800000 */
[----:B------:R-:W-:-:S13]  /*1ec0*/  ISETP.GE.AND P0, PT, R13, RZ, PT ;  /* 0x000000ff0d00720c */ /* 0x000fda0003f06270 */
[----:B------:R-:W-:Y:S02]  /*1ed0*/  @!P0 IMAD.MOV.U32 R10, RZ, RZ, 0x0 ;  /* 0x00000000ff0a8424 */ /* 0x000fe400078e00ff */
[----:B------:R-:W-:Y:S01]  /*1ee0*/  @!P0 IMAD.MOV.U32 R11, RZ, RZ, -0x80000 ;  /* 0xfff80000ff0b8424 */ /* 0x000fe200078e00ff */
[----:B------:R-:W-:Y:S06]  /*1ef0*/  @!P0 BRA `(.L_x_95) ;  /* 0x00000000004c8947 */ /* 0x000fec0003800000 */
[----:B------:R-:W-:-:S13]  /*1f00*/  ISETP.GT.AND P0, PT, R13, 0x7fefffff, PT ;  /* 0x7fefffff0d00780c */ /* 0x000fda0003f04270 */
[----:B------:R-:W-:Y:S05]  /*1f10*/  @P0 BRA `(.L_x_96) ;  /* 0x0000000000400947 */ /* 0x000fea0003800000 */
[----:B------:R-:W-:Y:S01]  /*1f20*/  DMUL R10, R12, 8.11296384146066816958e+31 ;  /* 0x469000000c0a7828 */ /* 0x000fe20000000000 */
[----:B------:R-:W-:Y:S02]  /*1f30*/  IMAD.MOV.U32 R16, RZ, RZ, 0x0 ;  /* 0x00000000ff107424 */ /* 0x000fe400078e00ff */
[----:B------:R-:W-:Y:S02]  /*1f40*/  IMAD.MOV.U32 R12, RZ, RZ, RZ ;  /* 0x000000ffff0c7224 */ /* 0x000fe400078e00ff */
[----:B------:R-:W-:Y:S01]  /*1f50*/  IMAD.MOV.U32 R17, RZ, RZ, 0x3fd80000 ;  /* 0x3fd80000ff117424 */ /* 0x000fe200078e00ff */
[----:B------:R-:W0:Y:S03]  /*1f60*/  MUFU.RSQ64H R13, R11 ;  /* 0x0000000b000d7308 */ /* 0x000e260000001c00 */
[----:B0-----:R-:W-:-:S08]  /*1f70*/  DMUL R14, R12, R12 ;  /* 0x0000000c0c0e7228 */ /* 0x001fd00000000000 */
[----:B------:R-:W-:-:S08]  /*1f80*/  DFMA R14, R10, -R14, 1 ;  /* 0x3ff000000a0e742b */ /* 0x000fd0000000080e */
[----:B------:R-:W-:Y:S02]  /*1f90*/  DFMA R16, R14, R16, 0.5 ;  /* 0x3fe000000e10742b */ /* 0x000fe40000000010 */
[----:B------:R-:W-:-:S08]  /*1fa0*/  DMUL R14, R12, R14 ;  /* 0x0000000e0c0e7228 */ /* 0x000fd00000000000 */
[----:B------:R-:W-:-:S08]  /*1fb0*/  DFMA R14, R16, R14, R12 ;  /* 0x0000000e100e722b */ /* 0x000fd0000000000c */
[----:B------:R-:W-:Y:S02]  /*1fc0*/  DMUL R12, R10, R14 ;  /* 0x0000000e0a0c7228 */ /* 0x000fe40000000000 */
[----:B------:R-:W-:-:S06]  /*1fd0*/  VIADD R15, R15, 0xfff00000 ;  /* 0xfff000000f0f7836 */ /* 0x000fcc0000000000 */
[----:B------:R-:W-:-:S08]  /*1fe0*/  DFMA R16, R12, -R12, R10 ;  /* 0x8000000c0c10722b */ /* 0x000fd0000000000a */
[----:B------:R-:W-:-:S10]  /*1ff0*/  DFMA R10, R14, R16, R12 ;  /* 0x000000100e0a722b */ /* 0x000fd4000000000c */
[----:B------:R-:W-:Y:S01]  /*2000*/  VIADD R11, R11, 0xfcb00000 ;  /* 0xfcb000000b0b7836 */ /* 0x000fe20000000000 */
[----:B------:R-:W-:Y:S06]  /*2010*/  BRA `(.L_x_95) ;  /* 0x0000000000047947 */ /* 0x000fec0003800000 */
.L_x_96:
[----:B------:R-:W-:-:S11]  /*2020*/  DADD R10, R12, R12 ;  /* 0x000000000c0a7229 */ /* 0x000fd6000000000c */
.L_x_95:
[----:B------:R-:W-:-:S04]  /*2030*/  IMAD.MOV.U32 R9, RZ, RZ, 0x0 ;  /* 0x00000000ff097424 */ /* 0x000fc800078e00ff */
[----:B------:R-:W-:Y:S05]  /*2040*/  RET.REL.NODEC R8 `(_Z15device_run_choliPdS_S_) ;  /* 0xffffffdc08ec7950 */ /* 0x000fea0003c3ffff */
        .type           $_Z15device_run_choliPdS_S_$__internal_accurate_pow,@function
        .size           $_Z15device_run_choliPdS_S_$__internal_accurate_pow,(.L_x_206 - $_Z15device_run_choliPdS_S_$__internal_accurate_pow)
$_Z15device_run_choliPdS_S_$__internal_accurate_pow:
[----:B------:R-:W-:Y:S01]  /*2050*/  DADD R14, -RZ, |R12| ;  /* 0x00000000ff0e7229 */ /* 0x000fe2000000050c */
[----:B------:R-:W-:Y:S01]  /*2060*/  IMAD.MOV.U32 R24, RZ, RZ, RZ ;  /* 0x000000ffff187224 */ /* 0x000fe200078e00ff */
[----:B------:R-:W-:Y:S01]  /*2070*/  UMOV UR6, 0x7d2cafe2 ;  /* 0x7d2cafe200067882 */ /* 0x000fe20000000000 */
[----:B------:R-:W-:Y:S01]  /*2080*/  IMAD.MOV.U32 R26, RZ, RZ, 0x41ad3b5a ;  /* 0x41ad3b5aff1a7424 */ /* 0x000fe200078e00ff */
[----:B------:R-:W-:Y:S01]  /*2090*/  UMOV UR7, 0x3eb0f5ff ;  /* 0x3eb0f5ff00077882 */ /* 0x000fe20000000000 */
[----:B------:R-:W-:Y:S01]  /*20a0*/  IMAD.MOV.U32 R27, RZ, RZ, 0x3ed0f5d2 ;  /* 0x3ed0f5d2ff1b7424 */ /* 0x000fe200078e00ff */
[----:B------:R-:W-:Y:S01]  /*20b0*/  UMOV UR8, 0x3b39803f ;  /* 0x3b39803f00087882 */ /* 0x000fe20000000000 */
[----:B------:R-:W-:-:S03]  /*20c0*/  UMOV UR9, 0x3c7abc9e ;  /* 0x3c7abc9e00097882 */ /* 0x000fc60000000000 */
[----:B------:R-:W-:Y:S02]  /*20d0*/  ISETP.GT.U32.AND P1, PT, R15, 0xfffff, PT ;  /* 0x000fffff0f00780c */ /* 0x000fe40003f24070 */
[----:B------:R-:W-:-:S11]  /*20e0*/  MOV R18, R15 ;  /* 0x0000000f00127202 */ /* 0x000fd60000000f00 */
[----:B------:R-:W-:-:S10]  /*20f0*/  @!P1 DMUL R16, R14, 1.80143985094819840000e+16 ;  /* 0x435000000e109828 */ /* 0x000fd40000000000 */
[----:B------:R-:W-:Y:S02]  /*2100*/  @!P1 IMAD.MOV.U32 R18, RZ, RZ, R17 ;  /* 0x000000ffff129224 */ /* 0x000fe400078e0011 */
[----:B------:R-:W-:-:S03]  /*2110*/  @!P1 IMAD.MOV.U32 R14, RZ, RZ, R16 ;  /* 0x000000ffff0e9224 */ /* 0x000fc600078e0010 */
[----:B------:R-:W-:Y:S01]  /*2120*/  LOP3.LUT R18, R18, 0x800fffff, RZ, 0xc0, !PT ;  /* 0x800fffff12127812 */ /* 0x000fe200078ec0ff */
[----:B------:R-:W-:Y:S01]  /*2130*/  IMAD.MOV.U32 R20, RZ, RZ, R14 ;  /* 0x000000ffff147224 */ /* 0x000fe200078e000e */
[----:B------:R-:W-:Y:S02]  /*2140*/  SHF.R.U32.HI R14, RZ, 0x14, R15 ;  /* 0x00000014ff0e7819 */ /* 0x000fe4000001160f */
[----:B------:R-:W-:Y:S02]  /*2150*/  LOP3.LUT R21, R18, 0x3ff00000, RZ, 0xfc, !PT ;  /* 0x3ff0000012157812 */ /* 0x000fe400078efcff */
[----:B------:R-:W-:Y:S01]  /*2160*/  @!P1 LEA.HI R14, R17, 0xffffffca, RZ, 0xc ;  /* 0xffffffca110e9811 */ /* 0x000fe200078f60ff */
[----:B------:R-:W-:Y:S01]  /*2170*/  HFMA2 R17, -RZ, RZ, 3.59375, 0 ;  /* 0x43300000ff117431 */ /* 0x000fe200000001ff */
[----:B------:R-:W-:-:S03]  /*2180*/  ISETP.GE.U32.AND P2, PT, R21, 0x3ff6a09f, PT ;  /* 0x3ff6a09f1500780c */ /* 0x000fc60003f46070 */
[----:B------:R-:W-:-:S10]  /*2190*/  VIADD R16, R14, 0xfffffc01 ;  /* 0xfffffc010e107836 */ /* 0x000fd40000000000 */
[----:B------:R-:W-:Y:S02]  /*21a0*/  @P2 VIADD R19, R21, 0xfff00000 ;  /* 0xfff0000015132836 */ /* 0x000fe40000000000 */
[----:B------:R-:W-:Y:S02]  /*21b0*/  @P2 VIADD R16, R14, 0xfffffc02 ;  /* 0xfffffc020e102836 */ /* 0x000fe40000000000 */
[----:B------:R-:W-:-:S03]  /*21c0*/  @P2 IMAD.MOV.U32 R21, RZ, RZ, R19 ;  /* 0x000000ffff152224 */ /* 0x000fc600078e0013 */
[----:B------:R-:W-:-:S03]  /*21d0*/  LOP3.LUT R16, R16, 0x80000000, RZ, 0x3c, !PT ;  /* 0x8000000010107812 */ /* 0x000fc600078e3cff */
        /* <DEDUP_REMOVED lines=30> */
[----:B------:R-:W-:-:S03]  /*23c0*/  DFMA R20, R28, R26, UR6 ;  /* 0x000000061c147e2b */ /* 0x000fc6000800001a */
[----:B------:R-:W-:Y:S02]  /*23d0*/  DMUL R22, R24, R22 ;  /* 0x0000001618167228 */ /* 0x000fe40000000000 */
[----:B------:R-:W-:-:S03]  /*23e0*/  DMUL R24, R18, R18 ;  /* 0x0000001212187228 */ /* 0x000fc60000000000 */
[----:B------:R-:W-:Y:S01]  /*23f0*/  DADD R30, -R20, UR6 ;  /* 0x00000006141e7e29 */ /* 0x000fe20008000100 */
[----:B------:R-:W-:Y:S01]  /*2400*/  UMOV UR6, 0xb9e7b0 ;  /* 0x00b9e7b000067882 */ /* 0x000fe20000000000 */
[----:B------:R-:W-:-:S06]  /*2410*/  UMOV UR7, 0x3c46a4cb ;  /* 0x3c46a4cb00077882 */ /* 0x000fcc0000000000 */
[----:B------:R-:W-:Y:S02]  /*2420*/  DFMA R30, R28, R26, R30 ;  /* 0x0000001a1c1e722b */ /* 0x000fe4000000001e */
[----:B------:R-:W-:Y:S01]  /*2430*/  DFMA R28, R18, R18, -R24 ;  /* 0x00000012121c722b */ /* 0x000fe20000000818 */
[----:B------:R-:W-:Y:S02]  /*2440*/  VIADD R27, R23, 0x100000 ;  /* 0x00100000171b7836 */ /* 0x000fe40000000000 */
[----:B------:R-:W-:-:S03]  /*2450*/  IMAD.MOV.U32 R26, RZ, RZ, R22 ;  /* 0x000000ffff1a7224 */ /* 0x000fc600078e0016 */
[----:B------:R-:W-:Y:S01]  /*2460*/  DADD R30, R30, -UR6 ;  /* 0x800000061e1e7e29 */ /* 0x000fe20008000000 */
[----:B------:R-:W-:Y:S01]  /*2470*/  UMOV UR6, 0x80000000 ;  /* 0x8000000000067882 */ /* 0x000fe20000000000 */
[----:B------:R-:W-:Y:S01]  /*2480*/  UMOV UR7, 0x43300000 ;  /* 0x4330000000077882 */ /* 0x000fe20000000000 */
[C---:B------:R-:W-:Y:S02]  /*2490*/  DFMA R26, R18.reuse, R26, R28 ;  /* 0x0000001a121a722b */ /* 0x040fe4000000001c */
[----:B------:R-:W-:Y:S02]  /*24a0*/  DMUL R28, R18, R24 ;  /* 0x00000018121c7228 */ /* 0x000fe40000000000 */
[----:B------:R-:W-:Y:S01]  /*24b0*/  DADD R16, R16, -UR6 ;  /* 0x8000000610107e29 */ /* 0x000fe20008000000 */
[----:B------:R-:W-:Y:S01]  /*24c0*/  UMOV UR6, 0xfefa39ef ;  /* 0xfefa39ef00067882 */ /* 0x000fe20000000000 */
[----:B------:R-:W-:-:S04]  /*24d0*/  UMOV UR7, 0x3fe62e42 ;  /* 0x3fe62e4200077882 */ /* 0x000fc80000000000 */
[----:B------:R-:W-:-:S08]  /*24e0*/  DFMA R32, R18, R24, -R28 ;  /* 0x000000181220722b */ /* 0x000fd0000000081c */
[----:B------:R-:W-:Y:S02]  /*24f0*/  DFMA R32, R22, R24, R32 ;  /* 0x000000181620722b */ /* 0x000fe40000000020 */
[----:B------:R-:W-:-:S06]  /*2500*/  DADD R24, R20, R30 ;  /* 0x0000000014187229 */ /* 0x000fcc000000001e */
[----:B------:R-:W-:Y:S02]  /*2510*/  DFMA R26, R18, R26, R32 ;  /* 0x0000001a121a722b */ /* 0x000fe40000000020 */
[----:B------:R-:W-:Y:S02]  /*2520*/  DADD R32, R20, -R24 ;  /* 0x0000000014207229 */ /* 0x000fe40000000818 */
[----:B------:R-:W-:-:S06]  /*2530*/  DMUL R20, R24, R28 ;  /* 0x0000001c18147228 */ /* 0x000fcc0000000000 */
[----:B------:R-:W-:Y:S02]  /*2540*/  DADD R32, R30, R32 ;  /* 0x000000001e207229 */ /* 0x000fe40000000020 */
        /* <DEDUP_REMOVED lines=9> */
[----:B------:R-:W-:-:S08]  /*25e0*/  DADD R18, R20, R18 ;  /* 0x0000000014127229 */ /* 0x000fd00000000012 */
[----:B------:R-:W-:-:S08]  /*25f0*/  DADD R22, R22, R18 ;  /* 0x0000000016167229 */ /* 0x000fd00000000012 */
[----:B------:R-:W-:-:S08]  /*2600*/  DADD R18, R26, R22 ;  /* 0x000000001a127229 */ /* 0x000fd00000000016 */
[--C-:B------:R-:W-:Y:S02]  /*2610*/  DFMA R14, R16, UR6, R18.reuse ;  /* 0x00000006100e7c2b */ /* 0x100fe40008000012 */
[----:B------:R-:W-:-:S06]  /*2620*/  DADD R26, R26, -R18 ;  /* 0x000000001a1a7229 */ /* 0x000fcc0000000812 */
[----:B------:R-:W-:Y:S02]  /*2630*/  DFMA R20, R16, -UR6, R14 ;  /* 0x8000000610147c2b */ /* 0x000fe4000800000e */
[----:B------:R-:W-:-:S06]  /*2640*/  DADD R26, R22, R26 ;  /* 0x00000000161a7229 */ /* 0x000fcc000000001a */
[----:B------:R-:W-:-:S08]  /*2650*/  DADD R20, -R18, R20 ;  /* 0x0000000012147229 */ /* 0x000fd00000000114 */
[----:B------:R-:W-:-:S08]  /*2660*/  DADD R20, R26, -R20 ;  /* 0x000000001a147229 */ /* 0x000fd00000000814 */
[----:B------:R-:W-:-:S08]  /*2670*/  DFMA R20, R16, UR8, R20 ;  /* 0x0000000810147c2b */ /* 0x000fd00008000014 */
[----:B------:R-:W-:-:S08]  /*2680*/  DADD R16, R14, R20 ;  /* 0x000000000e107229 */ /* 0x000fd00000000014 */
[----:B------:R-:W-:Y:S02]  /*2690*/  DADD R14, R14, -R16 ;  /* 0x000000000e0e7229 */ /* 0x000fe40000000810 */
[----:B------:R-:W-:-:S06]  /*26a0*/  DMUL R18, R16, 2 ;  /* 0x4000000010127828 */ /* 0x000fcc0000000000 */
[----:B------:R-:W-:Y:S02]  /*26b0*/  DADD R14, R20, R14 ;  /* 0x00000000140e7229 */ /* 0x000fe4000000000e */
[----:B------:R-:W-:-:S08]  /*26c0*/  DFMA R22, R16, 2, -R18 ;  /* 0x400000001016782b */ /* 0x000fd00000000812 */
[----:B------:R-:W-:Y:S01]  /*26d0*/  DFMA R22, R14, 2, R22 ;  /* 0x400000000e16782b */ /* 0x000fe20000000016 */
[----:B------:R-:W-:Y:S02]  /*26e0*/  IMAD.MOV.U32 R14, RZ, RZ, 0x652b82fe ;  /* 0x652b82feff0e7424 */ /* 0x000fe400078e00ff */
[----:B------:R-:W-:-:S05]  /*26f0*/  IMAD.MOV.U32 R15, RZ, RZ, 0x3ff71547 ;  /* 0x3ff71547ff0f7424 */ /* 0x000fca00078e00ff */
        /* <DEDUP_REMOVED lines=56> */
.L_x_97:
[----:B------:R-:W-:Y:S01]  /*2a80*/  DFMA R22, R22, R18, R18 ;  /* 0x000000121616722b */ /* 0x000fe20000000012 */
[----:B------:R-:W-:Y:S01]  /*2a90*/  IMAD.MOV.U32 R14, RZ, RZ, R0 ;  /* 0x000000ffff0e7224 */ /* 0x000fe200078e0000 */
[----:B------:R-:W-:Y:S01]  /*2aa0*/  DSETP.NEU.AND P1, PT, |R18|, +INF , PT ;  /* 0x7ff000001200742a */ /* 0x000fe20003f2d200 */
[----:B------:R-:W-:-:S07]  /*2ab0*/  IMAD.MOV.U32 R15, RZ, RZ, 0x0 ;  /* 0x00000000ff0f7424 */ /* 0x000fce00078e00ff */
[----:B------:R-:W-:Y:S02]  /*2ac0*/  FSEL R16, R18, R22, !P1 ;  /* 0x0000001612107208 */ /* 0x000fe40004800000 */
[----:B------:R-:W-:Y:S01]  /*2ad0*/  FSEL R18, R19, R23, !P1 ;  /* 0x0000001713127208 */ /* 0x000fe20004800000 */
[----:B------:R-:W-:Y:S06]  /*2ae0*/  RET.REL.NODEC R14 `(_Z15device_run_choliPdS_S_) ;  /* 0xffffffd40e447950 */ /* 0x000fec0003c3ffff */
.L_x_98:
        /* <DEDUP_REMOVED lines=9> */
.L_x_206:


//--------------------- .text._Z19device_run_choleskyPdiii --------------------------
	.section	.text._Z19device_run_choleskyPdiii,"ax",@progbits
	.align	128
        .global         _Z19device_run_choleskyPdiii
        .type           _Z19device_run_choleskyPdiii,@function
        .size           _Z19device_run_choleskyPdiii,(.L_x_208 - _Z19device_run_choleskyPdiii)
        .other          _Z19device_run_choleskyPdiii,@"STO_CUDA_ENTRY STV_DEFAULT"
_Z19device_run_choleskyPdiii:
.text._Z19device_run_choleskyPdiii:
[----:B------:R-:W-:Y:S01]  /*0000*/  LDC R1, c[0x0][0x37c] ;  /* 0x0000df00ff017b82 */ /* 0x000fe20000000800 */
[----:B------:R-:W0:Y:S01]  /*0010*/  LDCU UR4, c[0x0][0x38c] ;  /* 0x00007180ff0477ac */ /* 0x000e220008000800 */
[----:B------:R-:W1:Y:S01]  /*0020*/  S2R R9, SR_TID.X ;  /* 0x0000000000097919 */ /* 0x000e620000002100 */
[----:B------:R-:W2:Y:S01]  /*0030*/  LDCU.64 UR6, c[0x0][0x358] ;  /* 0x00006b00ff0677ac */ /* 0x000ea20008000a00 */
[----:B0-----:R-:W-:-:S09]  /*0040*/  UISETP.NE.AND UP0, UPT, UR4, URZ, UPT ;  /* 0x000000ff0400728c */ /* 0x001fd2000bf05270 */
[----:B--2---:R-:W-:Y:S05]  /*0050*/  BRA.U !UP0, `(.L_x_99) ;  /* 0x0000003508447547 */ /* 0x004fea000b800000 */
[----:B------:R-:W1:Y:S01]  /*0060*/  LDC R0, c[0x0][0x390] ;  /* 0x0000e400ff007b82 */ /* 0x000e620000000800 */
[----:B------:R-:W-:Y:S01]  /*0070*/  IMAD.MOV.U32 R10, RZ, RZ, RZ ;  /* 0x000000ffff0a7224 */ /* 0x000fe200078e00ff */
[----:B------:R-:W-:Y:S01]  /*0080*/  PRMT R8, RZ, 0x7610, R8 ;  /* 0x00007610ff087816 */ /* 0x000fe20000000008 */
[----:B------:R-:W0:Y:S01]  /*0090*/  LDCU.U16 UR4, c[0x0][0x38c] ;  /* 0x00007180ff0477ac */ /* 0x000e220008000400 */
[----:B------:R-:W-:Y:S01]  /*00a0*/  PRMT R7, RZ, 0x7610, R7 ;  /* 0x00007610ff077816 */ /* 0x000fe20000000007 */
[----:B01----:R-:W-:-:S07]  /*00b0*/  IMAD R5, R9, R0, R0 ;  /* 0x0000000009057224 */ /* 0x003fce00078e0200 */
.L_x_144:
[----:B------:R-:W-:Y:S01]  /*00c0*/  ISETP.NE.AND P0, PT, R9, RZ, PT ;  /* 0x000000ff0900720c */ /* 0x000fe20003f05270 */
[----:B0-----:R-:W0:Y:S01]  /*00d0*/  LDCU UR5, c[0x0][0x38c] ;  /* 0x00007180ff0577ac */ /* 0x001e220008000800 */
[----:B------:R-:W-:Y:S11]  /*00e0*/  BSSY.RECONVERGENT B0, `(.L_x_100) ;  /* 0x000031e000007945 */ /* 0x000ff60003800200 */
[----:B-12---:R-:W-:Y:S05]  /*00f0*/  @P0 BRA `(.L_x_101) ;  /* 0x0000003000700947 */ /* 0x006fea0003800000 */
[----:B------:R-:W1:Y:S08]  /*0100*/  LDC R11, c[0x0][0x38c] ;  /* 0x0000e300ff0b7b82 */ /* 0x000e700000000800 */
[----:B------:R-:W2:Y:S01]  /*0110*/  LDC.64 R16, c[0x0][0x380] ;  /* 0x0000e000ff107b82 */ /* 0x000ea20000000a00 */
[----:B-1----:R-:W-:-:S04]  /*0120*/  IMAD R3, R10, R11, R10 ;  /* 0x0000000b0a037224 */ /* 0x002fc800078e020a */
[----:B--2---:R-:W-:-:S05]  /*0130*/  IMAD.WIDE.U32 R16, R3, 0x8, R16 ;  /* 0x0000000803107825 */ /* 0x004fca00078e0010 */
[----:B------:R-:W2:Y:S01]  /*0140*/  LDG.E.64 R12, desc[UR6][R16.64] ;  /* 0x00000006100c7981 */ /* 0x000ea2000c1e1b00 */
[----:B------:R-:W-:Y:S01]  /*0150*/  IMAD.MOV.U32 R18, RZ, RZ, 0x0 ;  /* 0x00000000ff127424 */ /* 0x000fe200078e00ff */
[----:B------:R-:W-:Y:S02]  /*0160*/  MOV R19, 0x3fd80000 ;  /* 0x3fd8000000137802 */ /* 0x000fe40000000f00 */
[----:B------:R-:W-:-:S05]  /*0170*/  LOP3.LUT R6, RZ, R10, RZ, 0x33, !PT ;  /* 0x0000000aff067212 */ /* 0x000fca00078e33ff */
[----:B------:R-:W-:Y:S01]  /*0180*/  IMAD.IADD R4, R6, 0x1, R11 ;  /* 0x0000000106047824 */ /* 0x000fe200078e020b */
[----:B--2---:R-:W1:Y:S01]  /*0190*/  MUFU.RSQ64H R3, R13 ;  /* 0x0000000d00037308 */ /* 0x004e620000001c00 */
[----:B------:R-:W-:-:S05]  /*01a0*/  VIADD R2, R13, 0xfcb00000 ;  /* 0xfcb000000d027836 */ /* 0x000fca0000000000 */
[----:B------:R-:W-:Y:S01]  /*01b0*/  ISETP.GE.U32.AND P0, PT, R2, 0x7ca00000, PT ;  /* 0x7ca000000200780c */ /* 0x000fe20003f06070 */
[----:B-1----:R-:W-:-:S08]  /*01c0*/  DMUL R14, R2, R2 ;  /* 0x00000002020e7228 */ /* 0x002fd00000000000 */
        /* <DEDUP_REMOVED lines=11> */
[----:B0-----:R-:W-:Y:S05]  /*0280*/  CALL.REL.NOINC `($__internal_4_$__cuda_sm20_dsqrt_rn_f64_mediumpath_v1) ;  /* 0x0000004400087944 */ /* 0x001fea0003c00000 */
.L_x_102:
[----:B------:R-:W1:Y:S01]  /*0290*/  LDC R0, c[0x0][0x38c] ;  /* 0x0000e300ff007b82 */ /* 0x000e620000000800 */
[----:B------:R2:W-:Y:S01]  /*02a0*/  STG.E.64 desc[UR6][R16.64], R20 ;  /* 0x0000001410007986 */ /* 0x0005e2000c101b06 */
[----:B------:R-:W-:-:S04]  /*02b0*/  IADD3 R3, PT, PT, R10, 0x1, RZ ;  /* 0x000000010a037810 */ /* 0x000fc80007ffe0ff */
[----:B-1----:R-:W-:-:S13]  /*02c0*/  ISETP.GE.U32.AND P0, PT, R3, R0, PT ;  /* 0x000000000300720c */ /* 0x002fda0003f06070 */
[----:B--2---:R-:W-:Y:S05]  /*02d0*/  @P0 BRA `(.L_x_101) ;  /* 0x0000002c00f80947 */ /* 0x004fea0003800000 */
[----:B------:R-:W-:-:S04]  /*02e0*/  IADD3 R0, PT, PT, -R10, -0x2, R0 ;  /* 0xfffffffe0a007810 */ /* 0x000fc80007ffe100 */
[----:B------:R-:W-:-:S13]  /*02f0*/  ISETP.GE.U32.AND P0, PT, R0, 0xf, PT ;  /* 0x0000000f0000780c */ /* 0x000fda0003f06070 */
[----:B------:R-:W-:Y:S05]  /*0300*/  @!P0 BRA `(.L_x_103) ;  /* 0x0000001400d88947 */ /* 0x000fea0003800000 */
[----:B------:R-:W1:Y:S01]  /*0310*/  LDC.64 R14, c[0x0][0x380] ;  /* 0x0000e000ff0e7b82 */ /* 0x000e620000000a00 */
[----:B------:R-:W-:-:S07]  /*0320*/  LOP3.LUT R2, R4, 0xfffffff0, RZ, 0xc0, !PT ;  /* 0xfffffff004027812 */ /* 0x000fce00078ec0ff */
.L_x_120:
[----:B------:R-:W2:Y:S01]  /*0330*/  LDG.E.64 R20, desc[UR6][R16.64] ;  /* 0x0000000610147981 */ /* 0x000ea2000c1e1b00 */
[----:B0-----:R-:W-:-:S04]  /*0340*/  IMAD R0, R10, UR5, R3 ;  /* 0x000000050a007c24 */ /* 0x001fc8000f8e0203 */
[----:B-1----:R-:W-:-:S05]  /*0350*/  IMAD.WIDE.U32 R22, R0, 0x8, R14 ;  /* 0x0000000800167825 */ /* 0x002fca00078e000e */
[----:B------:R-:W3:Y:S01]  /*0360*/  LDG.E.64 R26, desc[UR6][R22.64] ;  /* 0x00000006161a7981 */ /* 0x000ee2000c1e1b00 */
[----:B------:R-:W-:Y:S01]  /*0370*/  IMAD.MOV.U32 R12, RZ, RZ, 0x1 ;  /* 0x00000001ff0c7424 */ /* 0x000fe200078e00ff */
[----:B--2---:R-:W0:Y:S01]  /*0380*/  MUFU.RCP64H R13, R21 ;  /* 0x00000015000d7308 */ /* 0x004e220000001800 */
[----:B---3--:R-:W-:-:S04]  /*0390*/  FSETP.GEU.AND P1, PT, |R27|, 6.5827683646048100446e-37, PT ;  /* 0x036000001b00780b */ /* 0x008fc80003f2e200 */
[----:B0-----:R-:W-:-:S08]  /*03a0*/  DFMA R18, -R20, R12, 1 ;  /* 0x3ff000001412742b */ /* 0x001fd0000000010c */
        /* <DEDUP_REMOVED lines=11> */
[----:B------:R-:W-:-:S07]  /*0460*/  MOV R12, 0x480 ;  /* 0x00000480000c7802 */ /* 0x000fce0000000f00 */
[----:B------:R-:W-:Y:S05]  /*0470*/  CALL.REL.NOINC `($__internal_3_$__cuda_sm20_div_rn_f64_full) ;  /* 0x0000003800fc7944 */ /* 0x000fea0003c00000 */
[----:B------:R-:W-:-:S07]  /*0480*/  IMAD.MOV.U32 R19, RZ, RZ, R11 ;  /* 0x000000ffff137224 */ /* 0x000fce00078e000b */
.L_x_104:
[----:B------:R0:W-:Y:S04]  /*0490*/  STG.E.64 desc[UR6][R22.64], R18 ;  /* 0x0000001216007986 */ /* 0x0001e8000c101b06 */
[----:B------:R-:W2:Y:S01]  /*04a0*/  LDG.E.64 R20, desc[UR6][R16.64] ;  /* 0x0000000610147981 */ /* 0x000ea2000c1e1b00 */
[----:B------:R-:W-:-:S05]  /*04b0*/  IADD3 R25, PT, PT, R0, 0x1, RZ ;  /* 0x0000000100197810 */ /* 0x000fca0007ffe0ff */
[----:B------:R-:W-:-:S05]  /*04c0*/  IMAD.WIDE.U32 R24, R25, 0x8, R14 ;  /* 0x0000000819187825 */ /* 0x000fca00078e000e */
[----:B------:R-:W3:Y:S01]  /*04d0*/  LDG.E.64 R26, desc[UR6][R24.64] ;  /* 0x00000006181a7981 */ /* 0x000ee2000c1e1b00 */
[----:B------:R-:W-:Y:S01]  /*04e0*/  IMAD.MOV.U32 R12, RZ, RZ, 0x1 ;  /* 0x00000001ff0c7424 */ /* 0x000fe200078e00ff */
[----:B--2---:R-:W1:Y:S01]  /*04f0*/  MUFU.RCP64H R13, R21 ;  /* 0x00000015000d7308 */ /* 0x004e620000001800 */
[----:B---3--:R-:W-:-:S04]  /*0500*/  FSETP.GEU.AND P1, PT, |R27|, 6.5827683646048100446e-37, PT ;  /* 0x036000001b00780b */ /* 0x008fc80003f2e200 */
[----:B-1----:R-:W-:-:S08]  /*0510*/  DFMA R28, -R20, R12, 1 ;  /* 0x3ff00000141c742b */ /* 0x002fd0000000010c */
[----:B------:R-:W-:-:S08]  /*0520*/  DFMA R28, R28, R28, R28 ;  /* 0x0000001c1c1c722b */ /* 0x000fd0000000001c */
[----:B------:R-:W-:-:S08]  /*0530*/  DFMA R28, R12, R28, R12 ;  /* 0x0000001c0c1c722b */ /* 0x000fd0000000000c */
[----:B------:R-:W-:-:S08]  /*0540*/  DFMA R12, -R20, R28, 1 ;  /* 0x3ff00000140c742b */ /* 0x000fd0000000011c */
[----:B------:R-:W-:-:S08]  /*0550*/  DFMA R12, R28, R12, R28 ;  /* 0x0000000c1c0c722b */ /* 0x000fd0000000001c */
[----:B0-----:R-:W-:-:S08]  /*0560*/  DMUL R18, R26, R12 ;  /* 0x0000000c1a127228 */ /* 0x001fd00000000000 */
        /* <DEDUP_REMOVED lines=9> */
.L_x_105:
        /* <DEDUP_REMOVED lines=23> */
.L_x_106:
        /* <DEDUP_REMOVED lines=23> */
.L_x_107:
        /* <DEDUP_REMOVED lines=23> */
.L_x_108:
        /* <DEDUP_REMOVED lines=23> */
.L_x_109:
        /* <DEDUP_REMOVED lines=22> */
[----:B------:R-:W-:-:S07]  /*0d20*/  MOV R19, R11 ;  /* 0x0000000b00137202 */ /* 0x000fce0000000f00 */
.L_x_110:
[----:B------:R0:W-:Y:S04]  /*0d30*/  STG.E.64 desc[UR6][R22.64], R18 ;  /* 0x0000001216007986 */ /* 0x0001e8000c101b06 */
[----:B------:R-:W2:Y:S01]  /*0d40*/  LDG.E.64 R20, desc[UR6][R16.64] ;  /* 0x0000000610147981 */ /* 0x000ea2000c1e1b00 */
[----:B------:R-:W-:-:S04]  /*0d50*/  VIADD R25, R0, 0x7 ;  /* 0x0000000700197836 */ /* 0x000fc80000000000 */
        /* <DEDUP_REMOVED lines=16> */
[----:B------:R-:W-:Y:S02]  /*0e60*/  MOV R11, R27 ;  /* 0x0000001b000b7202 */ /* 0x000fe40000000f00 */
[----:B------:R-:W-:-:S07]  /*0e70*/  MOV R12, 0xe90 ;  /* 0x00000e90000c7802 */ /* 0x000fce0000000f00 */
[----:B------:R-:W-:Y:S05]  /*0e80*/  CALL.REL.NOINC `($__internal_3_$__cuda_sm20_div_rn_f64_full) ;  /* 0x0000003000787944 */ /* 0x000fea0003c00000 */
[----:B------:R-:W-:-:S07]  /*0e90*/  IMAD.MOV.U32 R19, RZ, RZ, R11 ;  /* 0x000000ffff137224 */ /* 0x000fce00078e000b */
.L_x_111:
[----:B------:R0:W-:Y:S04]  /*0ea0*/  STG.E.64 desc[UR6][R24.64], R18 ;  /* 0x0000001218007986 */ /* 0x0001e8000c101b06 */
[----:B------:R-:W2:Y:S01]  /*0eb0*/  LDG.E.64 R20, desc[UR6][R16.64] ;  /* 0x0000000610147981 */ /* 0x000ea2000c1e1b00 */
[----:B------:R-:W-:-:S04]  /*0ec0*/  VIADD R23, R0, 0x8 ;  /* 0x0000000800177836 */ /* 0x000fc80000000000 */
[----:B------:R-:W-:-:S05]  /*0ed0*/  IMAD.WIDE.U32 R22, R23, 0x8, R14 ;  /* 0x0000000817167825 */ /* 0x000fca00078e000e */
[----:B------:R-:W3:Y:S01]  /*0ee0*/  LDG.E.64 R26, desc[UR6][R22.64] ;  /* 0x00000006161a7981 */ /* 0x000ee2000c1e1b00 */
[----:B------:R-:W-:Y:S01]  /*0ef0*/  MOV R12, 0x1 ;  /* 0x00000001000c7802 */ /* 0x000fe20000000f00 */
        /* <DEDUP_REMOVED lines=17> */
.L_x_112:
        /* <DEDUP_REMOVED lines=23> */
.L_x_113:
        /* <DEDUP_REMOVED lines=23> */
.L_x_114:
        /* <DEDUP_REMOVED lines=23> */
.L_x_115:
        /* <DEDUP_REMOVED lines=23> */
.L_x_116:
        /* <DEDUP_REMOVED lines=23> */
.L_x_117:
        /* <DEDUP_REMOVED lines=23> */
.L_x_118:
        /* <DEDUP_REMOVED lines=23> */
.L_x_119:
[----:B------:R-:W-:Y:S01]  /*1a20*/  VIADD R3, R3, 0x10 ;  /* 0x0000001003037836 */ /* 0x000fe20000000000 */
[----:B------:R2:W-:Y:S03]  /*1a30*/  STG.E.64 desc[UR6][R24.64], R18 ;  /* 0x0000001218007986 */ /* 0x0005e6000c101b06 */
[----:B------:R-:W-:-:S05]  /*1a40*/  IMAD.IADD R11, R6, 0x1, R3 ;  /* 0x00000001060b7824 */ /* 0x000fca00078e0203 */
[----:B------:R-:W-:-:S13]  /*1a50*/  ISETP.NE.AND P0, PT, R11, R2, PT ;  /* 0x000000020b00720c */ /* 0x000fda0003f05270 */
[----:B--2---:R-:W-:Y:S05]  /*1a60*/  @P0 BRA `(.L_x_120) ;  /* 0xffffffe800300947 */ /* 0x004fea000383ffff */
.L_x_103:
[----:B------:R-:W-:-:S13]  /*1a70*/  LOP3.LUT P0, RZ, R4, 0xf, RZ, 0xc0, !PT ;  /* 0x0000000f04ff7812 */ /* 0x000fda000780c0ff */
[----:B------:R-:W-:Y:S05]  /*1a80*/  @!P0 BRA `(.L_x_101) ;  /* 0x00000018000c8947 */ /* 0x000fea0003800000 */
[----:B------:R-:W-:-:S04]  /*1a90*/  LOP3.LUT R0, RZ, R7, RZ, 0x33, !PT ;  /* 0x00000007ff007212 */ /* 0x000fc800078e33ff */
[----:B------:R-:W-:-:S04]  /*1aa0*/  IADD3 R0, PT, PT, R0, UR4, RZ ;  /* 0x0000000400007c10 */ /* 0x000fc8000fffe0ff */
[----:B------:R-:W-:-:S05]  /*1ab0*/  LOP3.LUT R2, R0, 0xf, RZ, 0xc0, !PT ;  /* 0x0000000f00027812 */ /* 0x000fca00078ec0ff */
[----:B------:R-:W-:-:S05]  /*1ac0*/  VIADD R0, R2, 0xffffffff ;  /* 0xffffffff02007836 */ /* 0x000fca0000000000 */
[----:B------:R-:W-:-:S13]  /*1ad0*/  ISETP.GE.U32.AND P0, PT, R0, 0x7, PT ;  /* 0x000000070000780c */ /* 0x000fda0003f06070 */
[----:B------:R-:W-:Y:S05]  /*1ae0*/  @!P0 BRA `(.L_x_121) ;  /* 0x0000000c00088947 */ /* 0x000fea0003800000 */
[----:B------:R-:W2:Y:S01]  /*1af0*/  LDG.E.64 R20, desc[UR6][R16.64] ;  /* 0x0000000610147981 */ /* 0x000ea2000c1e1b00 */
[----:B------:R-:W1:Y:S01]  /*1b00*/  LDC.64 R14, c[0x0][0x380] ;  /* 0x0000e000ff0e7b82 */ /* 0x000e620000000a00 */
[----:B------:R-:W3:Y:S02]  /*1b10*/  LDCU UR8, c[0x0][0x38c] ;  /* 0x00007180ff0877ac */ /* 0x000ee40008000800 */
[----:B---3--:R-:W-:-:S04]  /*1b20*/  IMAD R0, R10, UR8, R3 ;  /* 0x000000080a007c24 */ /* 0x008fc8000f8e0203 */
[----:B-1----:R-:W-:-:S05]  /*1b30*/  IMAD.WIDE.U32 R14, R0, 0x8, R14 ;  /* 0x00000008000e7825 */ /* 0x002fca00078e000e */
[----:B------:R-:W3:Y:S01]  /*1b40*/  LDG.E.64 R26, desc[UR6][R14.64] ;  /* 0x000000060e1a7981 */ /* 0x000ee2000c1e1b00 */
[----:B------:R-:W-:Y:S01]  /*1b50*/  IMAD.MOV.U32 R12, RZ, RZ, 0x1 ;  /* 0x00000001ff0c7424 */ /* 0x000fe200078e00ff */
[----:B--2---:R-:W1:Y:S05]  /*1b60*/  MUFU.RCP64H R13, R21 ;  /* 0x00000015000d7308 */ /* 0x004e6a0000001800 */
[----:B-1----:R-:W-:-:S08]  /*1b70*/  DFMA R18, -R20, R12, 1 ;  /* 0x3ff000001412742b */ /* 0x002fd0000000010c */
[----:B------:R-:W-:Y:S01]  /*1b80*/  DFMA R18, R18, R18, R18 ;  /* 0x000000121212722b */ /* 0x000fe20000000012 */
[----:B---3--:R-:W-:-:S07]  /*1b90*/  FSETP.GEU.AND P1, PT, |R27|, 6.5827683646048100446e-37, PT ;  /* 0x036000001b00780b */ /* 0x008fce0003f2e200 */
        /* <DEDUP_REMOVED lines=9> */
[----:B------:R-:W-:Y:S02]  /*1c30*/  MOV R11, R27 ;  /* 0x0000001b000b7202 */ /* 0x000fe40000000f00 */
[----:B------:R-:W-:-:S07]  /*1c40*/  MOV R12, 0x1c60 ;  /* 0x00001c60000c7802 */ /* 0x000fce0000000f00 */
[----:B0-----:R-:W-:Y:S05]  /*1c50*/  CALL.REL.NOINC `($__internal_3_$__cuda_sm20_div_rn_f64_full) ;  /* 0x0000002400047944 */ /* 0x001fea0003c00000 */
[----:B------:R-:W-:-:S07]  /*1c60*/  IMAD.MOV.U32 R19, RZ, RZ, R11 ;  /* 0x000000ffff137224 */ /* 0x000fce00078e000b */
.L_x_122:
[----:B------:R1:W-:Y:S01]  /*1c70*/  STG.E.64 desc[UR6][R14.64], R18 ;  /* 0x000000120e007986 */ /* 0x0003e2000c101b06 */
[----:B------:R-:W2:Y:S03]  /*1c80*/  LDC.64 R22, c[0x0][0x380] ;  /* 0x0000e000ff167b82 */ /* 0x000ea60000000a00 */
[----:B------:R-:W3:Y:S01]  /*1c90*/  LDG.E.64 R20, desc[UR6][R16.64] ;  /* 0x0000000610147981 */ /* 0x000ee2000c1e1b00 */
[----:B------:R-:W-:-:S04]  /*1ca0*/  VIADD R11, R0, 0x1 ;  /* 0x00000001000b7836 */ /* 0x000fc80000000000 */
[----:B--2---:R-:W-:-:S05]  /*1cb0*/  IMAD.WIDE.U32 R22, R11, 0x8, R22 ;  /* 0x000000080b167825 */ /* 0x004fca00078e0016 */
[----:B------:R-:W2:Y:S01]  /*1cc0*/  LDG.E.64 R26, desc[UR6][R22.64] ;  /* 0x00000006161a7981 */ /* 0x000ea2000c1e1b00 */
[----:B------:R-:W-:Y:S01]  /*1cd0*/  MOV R12, 0x1 ;  /* 0x00000001000c7802 */ /* 0x000fe20000000f00 */
[----:B---3--:R-:W3:Y:S05]  /*1ce0*/  MUFU.RCP64H R13, R21 ;  /* 0x00000015000d7308 */ /* 0x008eea0000001800 */
[----:B---3--:R-:W-:-:S08]  /*1cf0*/  DFMA R24, -R20, R12, 1 ;  /* 0x3ff000001418742b */ /* 0x008fd0000000010c */
[----:B------:R-:W-:Y:S01]  /*1d00*/  DFMA R24, R24, R24, R24 ;  /* 0x000000181818722b */ /* 0x000fe20000000018 */
[----:B--2---:R-:W-:-:S07]  /*1d10*/  FSETP.GEU.AND P1, PT, |R27|, 6.5827683646048100446e-37, PT ;  /* 0x036000001b00780b */ /* 0x004fce0003f2e200 */
[----:B------:R-:W-:-:S08]  /*1d20*/  DFMA R24, R12, R24, R12 ;  /* 0x000000180c18722b */ /* 0x000fd0000000000c */
[----:B------:R-:W-:-:S08]  /*1d30*/  DFMA R12, -R20, R24, 1 ;  /* 0x3ff00000140c742b */ /* 0x000fd00000000118 */
[----:B------:R-:W-:-:S08]  /*1d40*/  DFMA R12, R24, R12, R24 ;  /* 0x0000000c180c722b */ /* 0x000fd00000000018 */
[----:B-1----:R-:W-:-:S08]  /*1d50*/  DMUL R18, R26, R12 ;  /* 0x0000000c1a127228 */ /* 0x002fd00000000000 */
[----:B------:R-:W-:-:S08]  /*1d60*/  DFMA R14, -R20, R18, R26 ;  /* 0x00000012140e722b */ /* 0x000fd0000000011a */
[----:B------:R-:W-:-:S10]  /*1d70*/  DFMA R18, R12, R14, R18 ;  /* 0x0000000e0c12722b */ /* 0x000fd40000000012 */
[----:B------:R-:W-:-:S05]  /*1d80*/  FFMA R4, RZ, R21, R19 ;  /* 0x00000015ff047223 */ /* 0x000fca0000000013 */
[----:B------:R-:W-:-:S13]  /*1d90*/  FSETP.GT.AND P0, PT, |R4|, 1.469367938527859385e-39, PT ;  /* 0x001000000400780b */ /* 0x000fda0003f04200 */
[----:B------:R-:W-:Y:S05]  /*1da0*/  @P0 BRA P1, `(.L_x_123) ;  /* 0x0000000000100947 */ /* 0x000fea0000800000 */
[----:B------:R-:W-:Y:S01]  /*1db0*/  IMAD.MOV.U32 R11, RZ, RZ, R27 ;  /* 0x000000ffff0b7224 */ /* 0x000fe200078e001b */
[----:B------:R-:W-:-:S07]  /*1dc0*/  MOV R12, 0x1de0 ;  /* 0x00001de0000c7802 */ /* 0x000fce0000000f00 */
[----:B0-----:R-:W-:Y:S05]  /*1dd0*/  CALL.REL.NOINC `($__internal_3_$__cuda_sm20_div_rn_f64_full) ;  /* 0x0000002000a47944 */ /* 0x001fea0003c00000 */
[----:B------:R-:W-:-:S07]  /*1de0*/  IMAD.MOV.U32 R19, RZ, RZ, R11 ;  /* 0x000000ffff137224 */ /* 0x000fce00078e000b */
.L_x_123:
[----:B------:R1:W-:Y:S01]  /*1df0*/  STG.E.64 desc[UR6][R22.64], R18 ;  /* 0x0000001216007986 */ /* 0x0003e2000c101b06 */
[----:B------:R-:W2:Y:S03]  /*1e00*/  LDC.64 R14, c[0x0][0x380] ;  /* 0x0000e000ff0e7b82 */ /* 0x000ea60000000a00 */
[----:B------:R-:W3:Y:S01]  /*1e10*/  LDG.E.64 R20, desc[UR6][R16.64] ;  /* 0x0000000610147981 */ /* 0x000ee2000c1e1b00 */
[----:B------:R-:W-:-:S05]  /*1e20*/  IADD3 R11, PT, PT, R0, 0x2, RZ ;  /* 0x00000002000b7810 */ /* 0x000fca0007ffe0ff */
[----:B--2---:R-:W-:-:S05]  /*1e30*/  IMAD.WIDE.U32 R14, R11, 0x8, R14 ;  /* 0x000000080b0e7825 */ /* 0x004fca00078e000e */
[----:B------:R-:W2:Y:S01]  /*1e40*/  LDG.E.64 R26, desc[UR6][R14.64] ;  /* 0x000000060e1a7981 */ /* 0x000ea2000c1e1b00 */
[----:B------:R-:W-:Y:S01]  /*1e50*/  IMAD.MOV.U32 R12, RZ, RZ, 0x1 ;  /* 0x00000001ff0c7424 */ /* 0x000fe200078e00ff */
        /* <DEDUP_REMOVED lines=16> */
[----:B------:R-:W-:-:S07]  /*1f60*/  MOV R19, R11 ;  /* 0x0000000b00137202 */ /* 0x000fce0000000f00 */
.L_x_124:
[----:B------:R1:W-:Y:S01]  /*1f70*/  STG.E.64 desc[UR6][R14.64], R18 ;  /* 0x000000120e007986 */ /* 0x0003e2000c101b06 */
[----:B------:R-:W2:Y:S03]  /*1f80*/  LDC.64 R22, c[0x0][0x380] ;  /* 0x0000e000ff167b82 */ /* 0x000ea60000000a00 */
[----:B------:R-:W3:Y:S01]  /*1f90*/  LDG.E.64 R20, desc[UR6][R16.64] ;  /* 0x0000000610147981 */ /* 0x000ee2000c1e1b00 */
[----:B------:R-:W-:-:S04]  /*1fa0*/  VIADD R11, R0, 0x3 ;  /* 0x00000003000b7836 */ /* 0x000fc80000000000 */
        /* <DEDUP_REMOVED lines=20> */
.L_x_125:
        /* <DEDUP_REMOVED lines=24> */
.L_x_126:
        /* <DEDUP_REMOVED lines=24> */
.L_x_127:
        /* <DEDUP_REMOVED lines=24> */
.L_x_128:
        /* <DEDUP_REMOVED lines=24> */
.L_x_129:
[----:B------:R1:W-:Y:S01]  /*26f0*/  STG.E.64 desc[UR6][R22.64], R18 ;  /* 0x0000001216007986 */ /* 0x0003e2000c101b06 */
[----:B------:R-:W-:-:S07]  /*2700*/  IADD3 R3, PT, PT, R3, 0x8, RZ ;  /* 0x0000000803037810 */ /* 0x000fce0007ffe0ff */
.L_x_121:
[----:B------:R-:W-:-:S13]  /*2710*/  LOP3.LUT P0, RZ, R2, 0x7, RZ, 0xc0, !PT ;  /* 0x0000000702ff7812 */ /* 0x000fda000780c0ff */
[----:B------:R-:W-:Y:S05]  /*2720*/  @!P0 BRA `(.L_x_101) ;  /* 0x0000000800e48947 */ /* 0x000fea0003800000 */
[----:B------:R-:W-:-:S05]  /*2730*/  LOP3.LUT R0, RZ, R8, RZ, 0x33, !PT ;  /* 0x00000008ff007212 */ /* 0x000fca00078e33ff */
[----:B------:R-:W-:-:S05]  /*2740*/  VIADD R0, R0, UR4 ;  /* 0x0000000400007c36 */ /* 0x000fca0008000000 */
[----:B------:R-:W-:-:S04]  /*2750*/  LOP3.LUT R0, R0, 0xffff, RZ, 0xc0, !PT ;  /* 0x0000ffff00007812 */ /* 0x000fc800078ec0ff */
[----:B------:R-:W-:-:S05]  /*2760*/  LOP3.LUT R2, R0, 0x7, RZ, 0xc0, !PT ;  /* 0x0000000700027812 */ /* 0x000fca00078ec0ff */
[----:B------:R-:W-:-:S05]  /*2770*/  VIADD R2, R2, 0xffffffff ;  /* 0xffffffff02027836 */ /* 0x000fca0000000000 */
[----:B------:R-:W-:Y:S02]  /*2780*/  ISETP.GE.U32.AND P0, PT, R2, 0x3, PT ;  /* 0x000000030200780c */ /* 0x000fe40003f06070 */
[----:B------:R-:W-:-:S11]  /*2790*/  LOP3.LUT R2, R0, 0x3, RZ, 0xc0, !PT ;  /* 0x0000000300027812 */ /* 0x000fd600078ec0ff */
[----:B------:R-:W-:Y:S05]  /*27a0*/  @!P0 BRA `(.L_x_130) ;  /* 0x0000000400888947 */ /* 0x000fea0003800000 */
[----:B------:R-:W2:Y:S01]  /*27b0*/  LDG.E.64 R20, desc[UR6][R16.64] ;  /* 0x0000000610147981 */ /* 0x000ea2000c1e1b00 */
[----:B------:R-:W3:Y:S01]  /*27c0*/  LDC.64 R14, c[0x0][0x380] ;  /* 0x0000e000ff0e7b82 */ /* 0x000ee20000000a00 */
[----:B------:R-:W4:Y:S02]  /*27d0*/  LDCU UR8, c[0x0][0x38c] ;  /* 0x00007180ff0877ac */ /* 0x000f240008000800 */
[----:B----4-:R-:W-:-:S04]  /*27e0*/  IMAD R0, R10, UR8, R3 ;  /* 0x000000080a007c24 */ /* 0x010fc8000f8e0203 */
[----:B---3--:R-:W-:-:S05]  /*27f0*/  IMAD.WIDE.U32 R14, R0, 0x8, R14 ;  /* 0x00000008000e7825 */ /* 0x008fca00078e000e */
[----:B------:R-:W3:Y:S01]  /*2800*/  LDG.E.64 R26, desc[UR6][R14.64] ;  /* 0x000000060e1a7981 */ /* 0x000ee2000c1e1b00 */
[----:B------:R-:W-:Y:S01]  /*2810*/  MOV R12, 0x1 ;  /* 0x00000001000c7802 */ /* 0x000fe20000000f00 */
        /* <DEDUP_REMOVED lines=17> */
.L_x_131:
        /* <DEDUP_REMOVED lines=24> */
.L_x_132:
        /* <DEDUP_REMOVED lines=24> */
.L_x_133:
        /* <DEDUP_REMOVED lines=24> */
.L_x_134:
[----:B------:R2:W-:Y:S01]  /*2db0*/  STG.E.64 desc[UR6][R22.64], R18 ;  /* 0x0000001216007986 */ /* 0x0005e2000c101b06 */
[----:B------:R-:W-:-:S07]  /*2dc0*/  IADD3 R3, PT, PT, R3, 0x4, RZ ;  /* 0x0000000403037810 */ /* 0x000fce0007ffe0ff */
.L_x_130:
[----:B------:R-:W-:-:S13]  /*2dd0*/  ISETP.NE.AND P0, PT, R2, RZ, PT ;  /* 0x000000ff0200720c */ /* 0x000fda0003f05270 */
[----:B------:R-:W-:Y:S05]  /*2de0*/  @!P0 BRA `(.L_x_101) ;  /* 0x0000000400348947 */ /* 0x000fea0003800000 */
[----:B------:R-:W3:Y:S01]  /*2df0*/  LDG.E.64 R20, desc[UR6][R16.64] ;  /* 0x0000000610147981 */ /* 0x000ee2000c1e1b00 */
[----:B------:R-:W4:Y:S01]  /*2e00*/  LDC.64 R14, c[0x0][0x380] ;  /* 0x0000e000ff0e7b82 */ /* 0x000f220000000a00 */
[----:B------:R-:W5:Y:S02]  /*2e10*/  LDCU UR8, c[0x0][0x38c] ;  /* 0x00007180ff0877ac */ /* 0x000f640008000800 */
[----:B-----5:R-:W-:-:S04]  /*2e20*/  IMAD R3, R10, UR8, R3 ;  /* 0x000000080a037c24 */ /* 0x020fc8000f8e0203 */
[----:B----4-:R-:W-:-:S05]  /*2e30*/  IMAD.WIDE.U32 R14, R3, 0x8, R14 ;  /* 0x00000008030e7825 */ /* 0x010fca00078e000e */
[----:B------:R-:W4:Y:S01]  /*2e40*/  LDG.E.64 R26, desc[UR6][R14.64] ;  /* 0x000000060e1a7981 */ /* 0x000f22000c1e1b00 */
[----:B------:R-:W-:Y:S01]  /*2e50*/  IMAD.MOV.U32 R12, RZ, RZ, 0x1 ;  /* 0x00000001ff0c7424 */ /* 0x000fe200078e00ff */
[----:B---3--:R-:W1:Y:S05]  /*2e60*/  MUFU.RCP64H R13, R21 ;  /* 0x00000015000d7308 */ /* 0x008e6a0000001800 */
[----:B-12---:R-:W-:-:S08]  /*2e70*/  DFMA R18, -R20, R12, 1 ;  /* 0x3ff000001412742b */ /* 0x006fd0000000010c */
[----:B------:R-:W-:Y:S01]  /*2e80*/  DFMA R18, R18, R18, R18 ;  /* 0x000000121212722b */ /* 0x000fe20000000012 */
[----:B----4-:R-:W-:-:S07]  /*2e90*/  FSETP.GEU.AND P1, PT, |R27|, 6.5827683646048100446e-37, PT ;  /* 0x036000001b00780b */ /* 0x010fce0003f2e200 */
        /* <DEDUP_REMOVED lines=13> */
.L_x_135:
[----:B------:R3:W-:Y:S01]  /*2f70*/  STG.E.64 desc[UR6][R14.64], R18 ;  /* 0x000000120e007986 */ /* 0x0007e2000c101b06 */
[----:B------:R-:W-:-:S13]  /*2f80*/  ISETP.NE.AND P0, PT, R2, 0x1, PT ;  /* 0x000000010200780c */ /* 0x000fda0003f05270 */
[----:B---3--:R-:W-:Y:S05]  /*2f90*/  @!P0 BRA `(.L_x_101) ;  /* 0x0000000000c88947 */ /* 0x008fea0003800000 */
[----:B------:R-:W2:Y:S01]  /*2fa0*/  LDG.E.64 R20, desc[UR6][R16.64] ;  /* 0x0000000610147981 */ /* 0x000ea2000c1e1b00 */
[----:B------:R-:W1:Y:S01]  /*2fb0*/  LDC.64 R14, c[0x0][0x380] ;  /* 0x0000e000ff0e7b82 */ /* 0x000e620000000a00 */
[----:B------:R-:W-:-:S04]  /*2fc0*/  VIADD R11, R3, 0x1 ;  /* 0x00000001030b7836 */ /* 0x000fc80000000000 */
        /* <DEDUP_REMOVED lines=20> */
.L_x_136:
        /* <DEDUP_REMOVED lines=26> */
.L_x_137:
[----:B------:R3:W-:Y:S02]  /*32b0*/  STG.E.64 desc[UR6][R2.64], R18 ;  /* 0x0000001202007986 */ /* 0x0007e4000c101b06 */
.L_x_101:
[----:B0-----:R-:W-:Y:S05]  /*32c0*/  BSYNC.RECONVERGENT B0 ;  /* 0x0000000000007941 */ /* 0x001fea0003800200 */
.L_x_100:
[----:B------:R-:W0:Y:S01]  /*32d0*/  LDCU UR5, c[0x0][0x390] ;  /* 0x00007200ff0577ac */ /* 0x000e220008000800 */
[----:B------:R-:W-:Y:S01]  /*32e0*/  IADD3 R6, PT, PT, R10, 0x1, RZ ;  /* 0x000000010a067810 */ /* 0x000fe20007ffe0ff */
[----:B------:R-:W-:Y:S04]  /*32f0*/  BSSY.RECONVERGENT B0, `(.L_x_138) ;  /* 0x000001f000007945 */ /* 0x000fe80003800200 */
[----:B0-----:R-:W-:-:S04]  /*3300*/  IMAD R0, R9, UR5, R6 ;  /* 0x0000000509007c24 */ /* 0x001fc8000f8e0206 */
[C---:B---3--:R-:W-:Y:S01]  /*3310*/  VIADD R3, R0.reuse, UR5 ;  /* 0x0000000500037c36 */ /* 0x048fe20008000000 */
[----:B------:R-:W-:Y:S04]  /*3320*/  BAR.SYNC.DEFER_BLOCKING 0x0 ;  /* 0x0000000000007b1d */ /* 0x000fe80000010000 */
[----:B------:R-:W-:-:S13]  /*3330*/  ISETP.GE.U32.AND P0, PT, R0, R3, PT ;  /* 0x000000030000720c */ /* 0x000fda0003f06070 */
[----:B------:R-:W-:Y:S05]  /*3340*/  @P0 BRA `(.L_x_139) ;  /* 0x0000000000640947 */ /* 0x000fea0003800000 */
.L_x_143:
[----:B012---:R-:W0:Y:S01]  /*3350*/  LDC R23, c[0x0][0x38c] ;  /* 0x0000e300ff177b82 */ /* 0x007e220000000800 */
[----:B------:R-:W-:Y:S01]  /*3360*/  BSSY.RECONVERGENT B1, `(.L_x_140) ;  /* 0x0000015000017945 */ /* 0x000fe20003800200 */
[C---:B------:R-:W-:Y:S01]  /*3370*/  ISETP.NE.AND P1, PT, R0.reuse, R5, PT ;  /* 0x000000050000720c */ /* 0x040fe20003f25270 */
[C---:B------:R-:W-:Y:S01]  /*3380*/  VIADD R4, R0.reuse, 0x1 ;  /* 0x0000000100047836 */ /* 0x040fe20000000000 */
[----:B0-----:R-:W-:-:S13]  /*3390*/  ISETP.GE.U32.AND P0, PT, R0, R23, PT ;  /* 0x000000170000720c */ /* 0x001fda0003f06070 */
[----:B------:R-:W-:Y:S05]  /*33a0*/  @P0 BRA `(.L_x_141) ;  /* 0x0000000000400947 */ /* 0x000fea0003800000 */
[----:B------:R-:W0:Y:S01]  /*33b0*/  LDC.64 R2, c[0x0][0x380] ;  /* 0x0000e000ff027b82 */ /* 0x000e220000000a00 */
[----:B------:R-:W-:Y:S01]  /*33c0*/  IMAD R13, R10, R23, R0 ;  /* 0x000000170a0d7224 */ /* 0x000fe200078e0200 */
[----:B------:R-:W-:-:S03]  /*33d0*/  MOV R11, R0 ;  /* 0x00000000000b7202 */ /* 0x000fc60000000f00 */
[----:B0-----:R-:W-:-:S07]  /*33e0*/  IMAD.WIDE.U32 R12, R13, 0x8, R2 ;  /* 0x000000080d0c7825 */ /* 0x001fce00078e0002 */
.L_x_142:
[-CC-:B------:R-:W-:Y:S01]  /*33f0*/  IMAD R17, R10, R23.reuse, R11.reuse ;  /* 0x000000170a117224 */ /* 0x180fe200078e020b */
[----:B0-----:R-:W2:Y:S01]  /*3400*/  LDG.E.64 R14, desc[UR6][R12.64] ;  /* 0x000000060c0e7981 */ /* 0x001ea2000c1e1b00 */
[----:B------:R-:W-:Y:S02]  /*3410*/  IMAD R19, R0, R23, R11 ;  /* 0x0000001700137224 */ /* 0x000fe400078e020b */
[----:B------:R-:W-:-:S04]  /*3420*/  IMAD.WIDE.U32 R16, R17, 0x8, R2 ;  /* 0x0000000811107825 */ /* 0x000fc800078e0002 */
[----:B------:R-:W-:Y:S02]  /*3430*/  IMAD.WIDE.U32 R18, R19, 0x8, R2 ;  /* 0x0000000813127825 */ /* 0x000fe400078e0002 */
[----:B------:R-:W2:Y:S04]  /*3440*/  LDG.E.64 R16, desc[UR6][R16.64] ;  /* 0x0000000610107981 */ /* 0x000ea8000c1e1b00 */
[----:B------:R-:W2:Y:S01]  /*3450*/  LDG.E.64 R20, desc[UR6][R18.64] ;  /* 0x0000000612147981 */ /* 0x000ea2000c1e1b00 */
[----:B------:R-:W-:-:S05]  /*3460*/  VIADD R11, R11, 0x1 ;  /* 0x000000010b0b7836 */ /* 0x000fca0000000000 */
[----:B------:R-:W-:Y:S01]  /*3470*/  ISETP.GE.U32.AND P0, PT, R11, R23, PT ;  /* 0x000000170b00720c */ /* 0x000fe20003f06070 */
[----:B--2---:R-:W-:-:S07]  /*3480*/  DFMA R14, -R14, R16, R20 ;  /* 0x000000100e0e722b */ /* 0x004fce0000000114 */
[----:B------:R0:W-:Y:S05]  /*3490*/  STG.E.64 desc[UR6][R18.64], R14 ;  /* 0x0000000e12007986 */ /* 0x0001ea000c101b06 */
[----:B------:R-:W-:Y:S05]  /*34a0*/  @!P0 BRA `(.L_x_142) ;  /* 0xfffffffc00d08947 */ /* 0x000fea000383ffff */
.L_x_141:
[----:B------:R-:W-:Y:S05]  /*34b0*/  BSYNC.RECONVERGENT B1 ;  /* 0x0000000000017941 */ /* 0x000fea0003800200 */
.L_x_140:
[----:B------:R-:W-:Y:S01]  /*34c0*/  IMAD.MOV.U32 R0, RZ, RZ, R4 ;  /* 0x000000ffff007224 */ /* 0x000fe200078e0004 */
[----:B------:R-:W-:Y:S06]  /*34d0*/  @P1 BRA `(.L_x_143) ;  /* 0xfffffffc009c1947 */ /* 0x000fec000383ffff */
.L_x_139:
[----:B------:R-:W-:Y:S05]  /*34e0*/  BSYNC.RECONVERGENT B0 ;  /* 0x0000000000007941 */ /* 0x000fea0003800200 */
.L_x_138:
[----:B------:R-:W3:Y:S01]  /*34f0*/  LDCU UR5, c[0x0][0x38c] ;  /* 0x00007180ff0577ac */ /* 0x000ee20008000800 */
[----:B------:R-:W-:Y:S01]  /*3500*/  IADD3 R7, PT, PT, R7, 0x1, RZ ;  /* 0x0000000107077810 */ /* 0x000fe20007ffe0ff */
[----:B------:R-:W-:Y:S01]  /*3510*/  VIADD R8, R8, 0x1 ;  /* 0x0000000108087836 */ /* 0x000fe20000000000 */
[----:B------:R-:W-:Y:S01]  /*3520*/  MOV R10, R6 ;  /* 0x00000006000a7202 */ /* 0x000fe20000000f00 */
[----:B------:R-:W-:Y:S01]  /*3530*/  VIADD R5, R5, 0x1 ;  /* 0x0000000105057836 */ /* 0x000fe20000000000 */
[----:B------:R-:W-:Y:S01]  /*3540*/  BAR.SYNC.DEFER_BLOCKING 0x0 ;  /* 0x0000000000007b1d */ /* 0x000fe20000010000 */
[----:B---3--:R-:W-:-:S13]  /*3550*/  ISETP.NE.AND P0, PT, R6, UR5, PT ;  /* 0x0000000506007c0c */ /* 0x008fda000bf05270 */
[----:B------:R-:W-:Y:S05]  /*3560*/  @P0 BRA `(.L_x_144) ;  /* 0xffffffc800d40947 */ /* 0x000fea000383ffff */
.L_x_99:
[----:B------:R-:W1:Y:S02]  /*3570*/  LDCU UR5, c[0x0][0x390] ;  /* 0x00007200ff0577ac */ /* 0x000e640008000800 */
[----:B-1----:R-:W-:-:S04]  /*3580*/  IMAD R3, R9, UR5, RZ ;  /* 0x0000000509037c24 */ /* 0x002fc8000f8e02ff */
[C---:B------:R-:W-:Y:S01]  /*3590*/  VIADD R0, R3.reuse, UR5 ;  /* 0x0000000503007c36 */ /* 0x040fe20008000000 */
[----:B------:R-:W-:Y:S04]  /*35a0*/  BAR.SYNC.DEFER_BLOCKING 0x0 ;  /* 0x0000000000007b1d */ /* 0x000fe80000010000 */
[----:B------:R-:W-:-:S13]  /*35b0*/  ISETP.GE.U32.AND P0, PT, R3, R0, PT ;  /* 0x000000000300720c */ /* 0x000fda0003f06070 */
[----:B------:R-:W-:Y:S05]  /*35c0*/  @P0 EXIT ;  /* 0x000000000000094d */ /* 0x000fea0003800000 */
[----:B------:R-:W-:Y:S01]  /*35d0*/  BSSY.RECONVERGENT B1, `(.L_x_145) ;  /* 0x0000065000017945 */ /* 0x000fe20003800200 */
[----:B------:R-:W-:Y:S01]  /*35e0*/  IMAD.MOV.U32 R5, RZ, RZ, RZ ;  /* 0x000000ffff057224 */ /* 0x000fe200078e00ff */
[----:B------:R-:W-:Y:S01]  /*35f0*/  PRMT R4, RZ, 0x7610, R4 ;  /* 0x00007610ff047816 */ /* 0x000fe20000000004 */
[----:B------:R-:W-:Y:S01]  /*3600*/  IMAD.MOV.U32 R7, RZ, RZ, R3 ;  /* 0x000000ffff077224 */ /* 0x000fe200078e0003 */
[----:B------:R-:W-:Y:S01]  /*3610*/  PRMT R6, RZ, 0x7610, R6 ;  /* 0x00007610ff067816 */ /* 0x000fe20000000006 */
[----:B------:R-:W1:Y:S01]  /*3620*/  LDCU UR4, c[0x0][0x38c] ;  /* 0x00007180ff0477ac */ /* 0x000e620008000800 */
[----:B------:R-:W-:-:S07]  /*3630*/  IADD3 R2, PT, PT, R3, -0x1, RZ ;  /* 0xffffffff03027810 */ /* 0x000fce0007ffe0ff */
.L_x_155:
[----:B------:R-:W-:Y:S01]  /*3640*/  ISETP.NE.AND P0, PT, R7, RZ, PT ;  /* 0x000000ff0700720c */ /* 0x000fe20003f05270 */
[----:B------:R-:W-:-:S12]  /*3650*/  BSSY.RECONVERGENT B0, `(.L_x_146) ;  /* 0x0000056000007945 */ /* 0x000fd80003800200 */
[----:B0--34-:R-:W-:Y:S05]  /*3660*/  @!P0 BRA `(.L_x_147) ;  /* 0x0000000400508947 */ /* 0x019fea0003800000 */
[----:B------:R-:W-:Y:S01]  /*3670*/  IMAD.IADD R8, R2, 0x1, R5 ;  /* 0x0000000102087824 */ /* 0x000fe200078e0205 */
[----:B------:R-:W-:Y:S01]  /*3680*/  BSSY.RECONVERGENT B2, `(.L_x_148) ;  /* 0x0000023000027945 */ /* 0x000fe20003800200 */
[----:B------:R-:W-:-:S03]  /*3690*/  LOP3.LUT P1, RZ, R7, 0x7, RZ, 0xc0, !PT ;  /* 0x0000000707ff7812 */ /* 0x000fc6000782c0ff */
[----:B------:R-:W-:Y:S01]  /*36a0*/  ISETP.GE.U32.AND P0, PT, R8, 0x7, PT ;  /* 0x000000070800780c */ /* 0x000fe20003f06070 */
[----:B------:R-:W-:-:S12]  /*36b0*/  HFMA2 R8, -RZ, RZ, 0, 0 ;  /* 0x00000000ff087431 */ /* 0x000fd800000001ff */
[----:B------:R-:W-:Y:S05]  /*36c0*/  @!P0 BRA `(.L_x_149) ;  /* 0x0000000000788947 */ /* 0x000fea0003800000 */
[----:B------:R-:W3:Y:S01]  /*36d0*/  LDC.64 R10, c[0x0][0x380] ;  /* 0x0000e000ff0a7b82 */ /* 0x000ee20000000a00 */
[----:B------:R-:W-:Y:S01]  /*36e0*/  LOP3.LUT R8, R7, 0xfffffff8, RZ, 0xc0, !PT ;  /* 0xfffffff807087812 */ /* 0x000fe200078ec0ff */
[----:B------:R-:W-:-:S07]  /*36f0*/  IMAD.MOV.U32 R9, RZ, RZ, RZ ;  /* 0x000000ffff097224 */ /* 0x000fce00078e00ff */
.L_x_150:
[----:B-1--4-:R-:W-:Y:S01]  /*3700*/  IMAD R13, R7, UR4, R9 ;  /* 0x00000004070d7c24 */ /* 0x012fe2000f8e0209 */
[----:B------:R-:W-:-:S03]  /*3710*/  IADD3 R9, PT, PT, R9, 0x8, RZ ;  /* 0x0000000809097810 */ /* 0x000fc60007ffe0ff */
[C---:B------:R-:W-:Y:S01]  /*3720*/  VIADD R17, R13.reuse, 0x1 ;  /* 0x000000010d117836 */ /* 0x040fe20000000000 */
[C---:B0-2---:R-:W-:Y:S01]  /*3730*/  IADD3 R19, PT, PT, R13.reuse, 0x2, RZ ;  /* 0x000000020d137810 */ /* 0x045fe20007ffe0ff */
[C---:B------:R-:W-:Y:S01]  /*3740*/  VIADD R21, R13.reuse, 0x3 ;  /* 0x000000030d157836 */ /* 0x040fe20000000000 */
[C---:B------:R-:W-:Y:S01]  /*3750*/  IADD3 R25, PT, PT, R13.reuse, 0x5, RZ ;  /* 0x000000050d197810 */ /* 0x040fe20007ffe0ff */
[----:B---3--:R-:W-:Y:S01]  /*3760*/  IMAD.WIDE.U32 R14, R13, 0x8, R10 ;  /* 0x000000080d0e7825 */ /* 0x008fe200078e000a */
[----:B------:R-:W-:-:S03]  /*3770*/  ISETP.NE.AND P0, PT, R9, R8, PT ;  /* 0x000000080900720c */ /* 0x000fc60003f05270 */
[----:B------:R-:W-:Y:S01]  /*3780*/  VIADD R23, R13, 0x4 ;  /* 0x000000040d177836 */ /* 0x000fe20000000000 */
[----:B------:R0:W-:Y:S01]  /*3790*/  STG.E.64 desc[UR6][R14.64], RZ ;  /* 0x000000ff0e007986 */ /* 0x0001e2000c101b06 */
[----:B------:R-:W-:-:S04]  /*37a0*/  IMAD.WIDE.U32 R16, R17, 0x8, R10 ;  /* 0x0000000811107825 */ /* 0x000fc800078e000a */
[--C-:B------:R-:W-:Y:S01]  /*37b0*/  IMAD.WIDE.U32 R18, R19, 0x8, R10.reuse ;  /* 0x0000000813127825 */ /* 0x100fe200078e000a */
[----:B------:R4:W-:Y:S03]  /*37c0*/  STG.E.64 desc[UR6][R16.64], RZ ;  /* 0x000000ff10007986 */ /* 0x0009e6000c101b06 */
[C---:B------:R-:W-:Y:S01]  /*37d0*/  VIADD R27, R13.reuse, 0x6 ;  /* 0x000000060d1b7836 */ /* 0x040fe20000000000 */
[----:B------:R4:W-:Y:S01]  /*37e0*/  STG.E.64 desc[UR6][R18.64], RZ ;  /* 0x000000ff12007986 */ /* 0x0009e2000c101b06 */
[----:B------:R-:W-:Y:S02]  /*37f0*/  VIADD R29, R13, 0x7 ;  /* 0x000000070d1d7836 */ /* 0x000fe40000000000 */
[----:B------:R-:W-:-:S04]  /*3800*/  IMAD.WIDE.U32 R12, R21, 0x8, R10 ;  /* 0x00000008150c7825 */ /* 0x000fc800078e000a */
[--C-:B------:R-:W-:Y:S01]  /*3810*/  IMAD.WIDE.U32 R20, R23, 0x8, R10.reuse ;  /* 0x0000000817147825 */ /* 0x100fe200078e000a */
[----:B------:R4:W-:Y:S03]  /*3820*/  STG.E.64 desc[UR6][R12.64], RZ ;  /* 0x000000ff0c007986 */ /* 0x0009e6000c101b06 */
[--C-:B------:R-:W-:Y:S01]  /*3830*/  IMAD.WIDE.U32 R22, R25, 0x8, R10.reuse ;  /* 0x0000000819167825 */ /* 0x100fe200078e000a */
[----:B------:R4:W-:Y:S03]  /*3840*/  STG.E.64 desc[UR6][R20.64], RZ ;  /* 0x000000ff14007986 */ /* 0x0009e6000c101b06 */
[--C-:B0-----:R-:W-:Y:S01]  /*3850*/  IMAD.WIDE.U32 R14, R27, 0x8, R10.reuse ;  /* 0x000000081b0e7825 */ /* 0x101fe200078e000a */
[----:B------:R4:W-:Y:S03]  /*3860*/  STG.E.64 desc[UR6][R22.64], RZ ;  /* 0x000000ff16007986 */ /* 0x0009e6000c101b06 */
[----:B------:R-:W-:Y:S01]  /*3870*/  IMAD.WIDE.U32 R24, R29, 0x8, R10 ;  /* 0x000000081d187825 */ /* 0x000fe200078e000a */
[----:B------:R4:W-:Y:S04]  /*3880*/  STG.E.64 desc[UR6][R14.64], RZ ;  /* 0x000000ff0e007986 */ /* 0x0009e8000c101b06 */
[----:B------:R4:W-:Y:S01]  /*3890*/  STG.E.64 desc[UR6][R24.64], RZ ;  /* 0x000000ff18007986 */ /* 0x0009e2000c101b06 */
[----:B------:R-:W-:Y:S05]  /*38a0*/  @P0 BRA `(.L_x_150) ;  /* 0xfffffffc00940947 */ /* 0x000fea000383ffff */
.L_x_149:
[----:B-1----:R-:W-:Y:S05]  /*38b0*/  BSYNC.RECONVERGENT B2 ;  /* 0x0000000000027941 */ /* 0x002fea0003800200 */
.L_x_148:
[----:B------:R-:W-:Y:S05]  /*38c0*/  @!P1 BRA `(.L_x_147) ;  /* 0x0000000000b89947 */ /* 0x000fea0003800000 */
[----:B------:R-:W-:Y:S01]  /*38d0*/  IMAD.IADD R9, R3, 0x1, R6 ;  /* 0x0000000103097824 */ /* 0x000fe200078e0206 */
[----:B------:R-:W-:Y:S04]  /*38e0*/  BSSY.RECONVERGENT B2, `(.L_x_151) ;  /* 0x0000015000027945 */ /* 0x000fe80003800200 */
[----:B------:R-:W-:-:S04]  /*38f0*/  LOP3.LUT R9, R9, 0x7, RZ, 0xc0, !PT ;  /* 0x0000000709097812 */ /* 0x000fc800078ec0ff */
[C---:B------:R-:W-:Y:S01]  /*3900*/  LOP3.LUT P1, RZ, R9.reuse, 0x3, RZ, 0xc0, !PT ;  /* 0x0000000309ff7812 */ /* 0x040fe2000782c0ff */
[----:B------:R-:W-:-:S05]  /*3910*/  VIADD R10, R9, 0xffffffff ;  /* 0xffffffff090a7836 */ /* 0x000fca0000000000 */
[----:B------:R-:W-:-:S13]  /*3920*/  ISETP.GE.U32.AND P0, PT, R10, 0x3, PT ;  /* 0x000000030a00780c */ /* 0x000fda0003f06070 */
[----:B------:R-:W-:Y:S05]  /*3930*/  @!P0 BRA `(.L_x_152) ;  /* 0x00000000003c8947 */ /* 0x000fea0003800000 */
[----:B------:R-:W1:Y:S01]  /*3940*/  LDCU UR5, c[0x0][0x38c] ;  /* 0x00007180ff0577ac */ /* 0x000e620008000800 */
[----:B----4-:R-:W3:Y:S01]  /*3950*/  LDC.64 R16, c[0x0][0x380] ;  /* 0x0000e000ff107b82 */ /* 0x010ee20000000a00 */
[----:B-1----:R-:W-:Y:S01]  /*3960*/  IMAD R11, R7, UR5, R8 ;  /* 0x00000005070b7c24 */ /* 0x002fe2000f8e0208 */
[----:B------:R-:W-:-:S03]  /*3970*/  IADD3 R8, PT, PT, R8, 0x4, RZ ;  /* 0x0000000408087810 */ /* 0x000fc60007ffe0ff */
[C---:B0-----:R-:W-:Y:S01]  /*3980*/  VIADD R15, R11.reuse, 0x2 ;  /* 0x000000020b0f7836 */ /* 0x041fe20000000000 */
[C---:B------:R-:W-:Y:S01]  /*3990*/  IADD3 R13, PT, PT, R11.reuse, 0x1, RZ ;  /* 0x000000010b0d7810 */ /* 0x040fe20007ffe0ff */
[C---:B------:R-:W-:Y:S02]  /*39a0*/  VIADD R9, R11.reuse, 0x3 ;  /* 0x000000030b097836 */ /* 0x040fe40000000000 */
[----:B---3--:R-:W-:-:S04]  /*39b0*/  IMAD.WIDE.U32 R10, R11, 0x8, R16 ;  /* 0x000000080b0a7825 */ /* 0x008fc800078e0010 */
[--C-:B------:R-:W-:Y:S01]  /*39c0*/  IMAD.WIDE.U32 R12, R13, 0x8, R16.reuse ;  /* 0x000000080d0c7825 */ /* 0x100fe200078e0010 */
[----:B------:R1:W-:Y:S03]  /*39d0*/  STG.E.64 desc[UR6][R10.64], RZ ;  /* 0x000000ff0a007986 */ /* 0x0003e6000c101b06 */
[--C-:B------:R-:W-:Y:S01]  /*39e0*/  IMAD.WIDE.U32 R14, R15, 0x8, R16.reuse ;  /* 0x000000080f0e7825 */ /* 0x100fe200078e0010 */
[----:B------:R1:W-:Y:S03]  /*39f0*/  STG.E.64 desc[UR6][R12.64], RZ ;  /* 0x000000ff0c007986 */ /* 0x0003e6000c101b06 */
[----:B------:R-:W-:Y:S01]  /*3a00*/  IMAD.WIDE.U32 R16, R9, 0x8, R16 ;  /* 0x0000000809107825 */ /* 0x000fe200078e0010 */
[----:B------:R1:W-:Y:S04]  /*3a10*/  STG.E.64 desc[UR6][R14.64], RZ ;  /* 0x000000ff0e007986 */ /* 0x0003e8000c101b06 */
[----:B------:R1:W-:Y:S02]  /*3a20*/  STG.E.64 desc[UR6][R16.64], RZ ;  /* 0x000000ff10007986 */ /* 0x0003e4000c101b06 */
.L_x_152:
[----:B------:R-:W-:Y:S05]  /*3a30*/  BSYNC.RECONVERGENT B2 ;  /* 0x0000000000027941 */ /* 0x000fea0003800200 */
.L_x_151:
[----:B------:R-:W-:Y:S05]  /*3a40*/  @!P1 BRA `(.L_x_147) ;  /* 0x0000000000589947 */ /* 0x000fea0003800000 */
[----:B------:R-:W-:Y:S01]  /*3a50*/  IMAD.IADD R9, R3, 0x1, R4 ;  /* 0x0000000103097824 */ /* 0x000fe200078e0204 */
[----:B------:R-:W-:Y:S04]  /*3a60*/  BSSY.RECONVERGENT B2, `(.L_x_153) ;  /* 0x0000011000027945 */ /* 0x000fe80003800200 */
[C---:B-1----:R-:W-:Y:S02]  /*3a70*/  LOP3.LUT R10, R9.reuse, 0x1, RZ, 0xc0, !PT ;  /* 0x00000001090a7812 */ /* 0x042fe400078ec0ff */
[----:B------:R-:W-:Y:S02]  /*3a80*/  LOP3.LUT R9, R9, 0x3, RZ, 0xc0, !PT ;  /* 0x0000000309097812 */ /* 0x000fe400078ec0ff */
[----:B------:R-:W-:Y:S02]  /*3a90*/  ISETP.NE.U32.AND P1, PT, R10, 0x1, PT ;  /* 0x000000010a00780c */ /* 0x000fe40003f25070 */
[----:B------:R-:W-:-:S11]  /*3aa0*/  ISETP.NE.AND P0, PT, R9, 0x1, PT ;  /* 0x000000010900780c */ /* 0x000fd60003f05270 */
[----:B----4-:R-:W1:Y:S08]  /*3ab0*/  @!P1 LDC R16, c[0x0][0x38c] ;  /* 0x0000e300ff109b82 */ /* 0x010e700000000800 */
[----:B0-----:R-:W0:Y:S01]  /*3ac0*/  @!P1 LDC.64 R14, c[0x0][0x380] ;  /* 0x0000e000ff0e9b82 */ /* 0x001e220000000a00 */
[----:B------:R-:W-:Y:S05]  /*3ad0*/  @!P0 BRA `(.L_x_154) ;  /* 0x0000000000248947 */ /* 0x000fea0003800000 */
[----:B------:R-:W3:Y:S01]  /*3ae0*/  LDCU UR5, c[0x0][0x38c] ;  /* 0x00007180ff0577ac */ /* 0x000ee20008000800 */
[----:B------:R-:W4:Y:S01]  /*3af0*/  LDC.64 R10, c[0x0][0x380] ;  /* 0x0000e000ff0a7b82 */ /* 0x000f220000000a00 */
[----:B---3--:R-:W-:Y:S01]  /*3b00*/  IMAD R13, R7, UR5, R8 ;  /* 0x00000005070d7c24 */ /* 0x008fe2000f8e0208 */
[----:B------:R-:W-:-:S03]  /*3b10*/  IADD3 R8, PT, PT, R8, 0x2, RZ ;  /* 0x0000000208087810 */ /* 0x000fc60007ffe0ff */
[C---:B------:R-:W-:Y:S02]  /*3b20*/  VIADD R9, R13.reuse, 0x1 ;  /* 0x000000010d097836 */ /* 0x040fe40000000000 */
[----:B----4-:R-:W-:-:S04]  /*3b30*/  IMAD.WIDE.U32 R12, R13, 0x8, R10 ;  /* 0x000000080d0c7825 */ /* 0x010fc800078e000a */
[----:B------:R-:W-:Y:S01]  /*3b40*/  IMAD.WIDE.U32 R10, R9, 0x8, R10 ;  /* 0x00000008090a7825 */ /* 0x000fe200078e000a */
[----:B------:R3:W-:Y:S04]  /*3b50*/  STG.E.64 desc[UR6][R12.64], RZ ;  /* 0x000000ff0c007986 */ /* 0x0007e8000c101b06 */
[----:B------:R3:W-:Y:S02]  /*3b60*/  STG.E.64 desc[UR6][R10.64], RZ ;  /* 0x000000ff0a007986 */ /* 0x0007e4000c101b06 */
.L_x_154:
[----:B------:R-:W-:Y:S05]  /*3b70*/  BSYNC.RECONVERGENT B2 ;  /* 0x0000000000027941 */ /* 0x000fea0003800200 */
.L_x_153:
[----:B-1----:R-:W-:-:S04]  /*3b80*/  @!P1 IMAD R9, R7, R16, R8 ;  /* 0x0000001007099224 */ /* 0x002fc800078e0208 */
[----:B0-----:R-:W-:-:S05]  /*3b90*/  @!P1 IMAD.WIDE.U32 R8, R9, 0x8, R14 ;  /* 0x0000000809089825 */ /* 0x001fca00078e000e */
[----:B------:R0:W-:Y:S02]  /*3ba0*/  @!P1 STG.E.64 desc[UR6][R8.64], RZ ;  /* 0x000000ff08009986 */ /* 0x0001e4000c101b06 */
.L_x_147:
[----:B-1----:R-:W-:Y:S05]  /*3bb0*/  BSYNC.RECONVERGENT B0 ;  /* 0x0000000000007941 */ /* 0x002fea0003800200 */
.L_x_146:
[----:B------:R-:W-:Y:S01]  /*3bc0*/  VIADD R7, R7, 0x1 ;  /* 0x0000000107077836 */ /* 0x000fe20000000000 */
[----:B------:R-:W-:Y:S01]  /*3bd0*/  IADD3 R4, PT, PT, R4, 0x1, RZ ;  /* 0x0000000104047810 */ /* 0x000fe20007ffe0ff */
[----:B------:R-:W-:Y:S02]  /*3be0*/  VIADD R6, R6, 0x1 ;  /* 0x0000000106067836 */ /* 0x000fe40000000000 */
[----:B------:R-:W-:Y:S01]  /*3bf0*/  VIADD R5, R5, 0x1 ;  /* 0x0000000105057836 */ /* 0x000fe20000000000 */
[----:B------:R-:W-:-:S13]  /*3c00*/  ISETP.NE.AND P0, PT, R7, R0, PT ;  /* 0x000000000700720c */ /* 0x000fda0003f05270 */
[----:B------:R-:W-:Y:S05]  /*3c10*/  @P0 BRA `(.L_x_155) ;  /* 0xfffffff800880947 */ /* 0x000fea000383ffff */
[----:B------:R-:W-:Y:S05]  /*3c20*/  BSYNC.RECONVERGENT B1 ;  /* 0x0000000000017941 */ /* 0x000fea0003800200 */
.L_x_145:
[----:B------:R-:W-:-:S07]  /*3c30*/  IMAD.MOV.U32 R7, RZ, RZ, RZ ;  /* 0x000000ffff077224 */ /* 0x000fce00078e00ff */
.L_x_161:
[----:B------:R-:W-:Y:S01]  /*3c40*/  ISETP.NE.AND P0, PT, R3, RZ, PT ;  /* 0x000000ff0300720c */ /* 0x000fe20003f05270 */
[----:B------:R-:W-:-:S12]  /*3c50*/  BSSY.RECONVERGENT B0, `(.L_x_156) ;  /* 0x000003c000007945 */ /* 0x000fd80003800200 */
[----:B-1----:R-:W-:Y:S05]  /*3c60*/  @!P0 BRA `(.L_x_157) ;  /* 0x0000000000e88947 */ /* 0x002fea0003800000 */
[----:B------:R-:W-:Y:S01]  /*3c70*/  IADD3 R4, PT, PT, R2, R7, RZ ;  /* 0x0000000702047210 */ /* 0x000fe20007ffe0ff */
[----:B------:R-:W-:Y:S01]  /*3c80*/  BSSY.RECONVERGENT B1, `(.L_x_158) ;  /* 0x0000022000017945 */ /* 0x000fe20003800200 */
[----:B----4-:R-:W-:Y:S01]  /*3c90*/  LOP3.LUT R20, R3, 0x3, RZ, 0xc0, !PT ;  /* 0x0000000303147812 */ /* 0x010fe200078ec0ff */
[----:B------:R-:W-:Y:S01]  /*3ca0*/  IMAD.MOV.U32 R6, RZ, RZ, RZ ;  /* 0x000000ffff067224 */ /* 0x000fe200078e00ff */
[----:B------:R-:W-:Y:S02]  /*3cb0*/  ISETP.GE.U32.AND P1, PT, R4, 0x3, PT ;  /* 0x000000030400780c */ /* 0x000fe40003f26070 */
[----:B------:R-:W-:-:S11]  /*3cc0*/  ISETP.NE.AND P0, PT, R20, RZ, PT ;  /* 0x000000ff1400720c */ /* 0x000fd60003f05270 */
[----:B------:R-:W-:Y:S05]  /*3cd0*/  @!P1 BRA `(.L_x_159) ;  /* 0x0000000000709947 */ /* 0x000fea0003800000 */
[----:B0-----:R-:W0:Y:S01]  /*3ce0*/  LDC R8, c[0x0][0x38c] ;  /* 0x0000e300ff087b82 */ /* 0x001e220000000800 */
[----:B------:R-:W-:-:S05]  /*3cf0*/  LOP3.LUT R6, R3, 0xfffffffc, RZ, 0xc0, !PT ;  /* 0xfffffffc03067812 */ /* 0x000fca00078ec0ff */
[----:B--2---:R-:W-:Y:S02]  /*3d00*/  IMAD.MOV R18, RZ, RZ, -R6 ;  /* 0x000000ffff127224 */ /* 0x004fe400078e0a06 */
[----:B------:R-:W1:Y:S01]  /*3d10*/  LDC.64 R4, c[0x0][0x380] ;  /* 0x0000e000ff047b82 */ /* 0x000e620000000a00 */
[----:B0-----:R-:W-:-:S07]  /*3d20*/  IMAD R19, R3, R8, 0x3 ;  /* 0x0000000303137424 */ /* 0x001fce00078e0208 */
.L_x_160:
[----:B---3--:R-:W-:-:S05]  /*3d30*/  IADD3 R11, PT, PT, R19, -0x3, RZ ;  /* 0xfffffffd130b7810 */ /* 0x008fca0007ffe0ff */
[----:B-1----:R-:W-:-:S05]  /*3d40*/  IMAD.WIDE.U32 R10, R11, 0x8, R4 ;  /* 0x000000080b0a7825 */ /* 0x002fca00078e0004 */
[----:B------:R-:W2:Y:S01]  /*3d50*/  LDG.E.64 R8, desc[UR6][R10.64] ;  /* 0x000000060a087981 */ /* 0x000ea2000c1e1b00 */
[----:B------:R-:W-:-:S04]  /*3d60*/  VIADD R13, R19, 0xfffffffe ;  /* 0xfffffffe130d7836 */ /* 0x000fc80000000000 */
[----:B------:R-:W-:Y:S01]  /*3d70*/  IMAD.WIDE.U32 R12, R13, 0x8, R4 ;  /* 0x000000080d0c7825 */ /* 0x000fe200078e0004 */
[----:B--2---:R-:W-:-:S14]  /*3d80*/  DSETP.NEU.AND P1, PT, |R8|, +INF , PT ;  /* 0x7ff000000800742a */ /* 0x004fdc0003f2d200 */
[----:B------:R4:W-:Y:S04]  /*3d90*/  @!P1 STG.E.64 desc[UR6][R10.64], RZ ;  /* 0x000000ff0a009986 */ /* 0x0009e8000c101b06 */
[----:B------:R-:W2:Y:S01]  /*3da0*/  LDG.E.64 R8, desc[UR6][R12.64] ;  /* 0x000000060c087981 */ /* 0x000ea2000c1e1b00 */
[----:B------:R-:W-:-:S04]  /*3db0*/  VIADD R15, R19, 0xffffffff ;  /* 0xffffffff130f7836 */ /* 0x000fc80000000000 */
[----:B------:R-:W-:Y:S01]  /*3dc0*/  IMAD.WIDE.U32 R14, R15, 0x8, R4 ;  /* 0x000000080f0e7825 */ /* 0x000fe200078e0004 */
[----:B--2---:R-:W-:-:S14]  /*3dd0*/  DSETP.NEU.AND P1, PT, |R8|, +INF , PT ;  /* 0x7ff000000800742a */ /* 0x004fdc0003f2d200 */
[----:B------:R4:W-:Y:S04]  /*3de0*/  @!P1 STG.E.64 desc[UR6][R12.64], RZ ;  /* 0x000000ff0c009986 */ /* 0x0009e8000c101b06 */
[----:B------:R-:W2:Y:S01]  /*3df0*/  LDG.E.64 R8, desc[UR6][R14.64] ;  /* 0x000000060e087981 */ /* 0x000ea2000c1e1b00 */
[----:B------:R-:W-:Y:S01]  /*3e00*/  IMAD.WIDE.U32 R16, R19, 0x8, R4 ;  /* 0x0000000813107825 */ /* 0x000fe200078e0004 */
[----:B--2---:R-:W-:-:S14]  /*3e10*/  DSETP.NEU.AND P1, PT, |R8|, +INF , PT ;  /* 0x7ff000000800742a */ /* 0x004fdc0003f2d200 */
[----:B------:R4:W-:Y:S04]  /*3e20*/  @!P1 STG.E.64 desc[UR6][R14.64], RZ ;  /* 0x000000ff0e009986 */ /* 0x0009e8000c101b06 */
[----:B------:R-:W2:Y:S01]  /*3e30*/  LDG.E.64 R8, desc[UR6][R16.64] ;  /* 0x0000000610087981 */ /* 0x000ea2000c1e1b00 */
[----:B------:R-:W-:Y:S01]  /*3e40*/  IADD3 R18, PT, PT, R18, 0x4, RZ ;  /* 0x0000000412127810 */ /* 0x000fe20007ffe0ff */
[----:B------:R-:W-:Y:S01]  /*3e50*/  VIADD R19, R19, 0x4 ;  /* 0x0000000413137836 */ /* 0x000fe20000000000 */
[----:B--2---:R-:W-:-:S14]  /*3e60*/  DSETP.NEU.AND P1, PT, |R8|, +INF , PT ;  /* 0x7ff000000800742a */ /* 0x004fdc0003f2d200 */
[----:B------:R4:W-:Y:S01]  /*3e70*/  @!P1 STG.E.64 desc[UR6][R16.64], RZ ;  /* 0x000000ff10009986 */ /* 0x0009e2000c101b06 */
[----:B------:R-:W-:-:S13]  /*3e80*/  ISETP.NE.AND P1, PT, R18, RZ, PT ;  /* 0x000000ff1200720c */ /* 0x000fda0003f25270 */
[----:B----4-:R-:W-:Y:S05]  /*3e90*/  @P1 BRA `(.L_x_160) ;  /* 0xfffffffc00a41947 */ /* 0x010fea000383ffff */
.L_x_159:
[----:B------:R-:W-:Y:S05]  /*3ea0*/  BSYNC.RECONVERGENT B1 ;  /* 0x0000000000017941 */ /* 0x000fea0003800200 */
.L_x_158:
[----:B------:R-:W-:Y:S05]  /*3eb0*/  @!P0 BRA `(.L_x_157) ;  /* 0x0000000000548947 */ /* 0x000fea0003800000 */
[----:B0-----:R-:W0:Y:S01]  /*3ec0*/  LDC.64 R8, c[0x0][0x380] ;  /* 0x0000e000ff087b82 */ /* 0x001e220000000a00 */
[----:B------:R-:W3:Y:S02]  /*3ed0*/  LDCU UR4, c[0x0][0x38c] ;  /* 0x00007180ff0477ac */ /* 0x000ee40008000800 */
[----:B---3--:R-:W-:-:S04]  /*3ee0*/  IMAD R11, R3, UR4, R6 ;  /* 0x00000004030b7c24 */ /* 0x008fc8000f8e0206 */
[----:B0-----:R-:W-:-:S05]  /*3ef0*/  IMAD.WIDE.U32 R12, R11, 0x8, R8 ;  /* 0x000000080b0c7825 */ /* 0x001fca00078e0008 */
[----:B------:R-:W3:Y:S02]  /*3f00*/  LDG.E.64 R4, desc[UR6][R12.64] ;  /* 0x000000060c047981 */ /* 0x000ee4000c1e1b00 */
[----:B---3--:R-:W-:-:S14]  /*3f10*/  DSETP.NEU.AND P0, PT, |R4|, +INF , PT ;  /* 0x7ff000000400742a */ /* 0x008fdc0003f0d200 */
[----:B------:R1:W-:Y:S01]  /*3f20*/  @!P0 STG.E.64 desc[UR6][R12.64], RZ ;  /* 0x000000ff0c008986 */ /* 0x0003e2000c101b06 */
[----:B------:R-:W-:-:S13]  /*3f30*/  ISETP.NE.AND P0, PT, R20, 0x1, PT ;  /* 0x000000011400780c */ /* 0x000fda0003f05270 */
[----:B-1----:R-:W-:Y:S05]  /*3f40*/  @!P0 BRA `(.L_x_157) ;  /* 0x0000000000308947 */ /* 0x002fea0003800000 */
[----:B------:R-:W-:-:S04]  /*3f50*/  VIADD R5, R11, 0x1 ;  /* 0x000000010b057836 */ /* 0x000fc80000000000 */
[----:B------:R-:W-:-:S05]  /*3f60*/  IMAD.WIDE.U32 R4, R5, 0x8, R8 ;  /* 0x0000000805047825 */ /* 0x000fca00078e0008 */
[----:B------:R-:W3:Y:S02]  /*3f70*/  LDG.E.64 R12, desc[UR6][R4.64] ;  /* 0x00000006040c7981 */ /* 0x000ee4000c1e1b00 */
[----:B---3--:R-:W-:-:S14]  /*3f80*/  DSETP.NEU.AND P0, PT, |R12|, +INF , PT ;  /* 0x7ff000000c00742a */ /* 0x008fdc0003f0d200 */
[----:B------:R1:W-:Y:S01]  /*3f90*/  @!P0 STG.E.64 desc[UR6][R4.64], RZ ;  /* 0x000000ff04008986 */ /* 0x0003e2000c101b06 */
[----:B------:R-:W-:-:S13]  /*3fa0*/  ISETP.NE.AND P0, PT, R20, 0x2, PT ;  /* 0x000000021400780c */ /* 0x000fda0003f05270 */
[----:B-1----:R-:W-:Y:S05]  /*3fb0*/  @!P0 BRA `(.L_x_157) ;  /* 0x0000000000148947 */ /* 0x002fea0003800000 */
[----:B------:R-:W-:-:S05]  /*3fc0*/  IADD3 R5, PT, PT, R11, 0x2, RZ ;  /* 0x000000020b057810 */ /* 0x000fca0007ffe0ff */
[----:B------:R-:W-:-:S05]  /*3fd0*/  IMAD.WIDE.U32 R4, R5, 0x8, R8 ;  /* 0x0000000805047825 */ /* 0x000fca00078e0008 */
[----:B------:R-:W3:Y:S02]  /*3fe0*/  LDG.E.64 R8, desc[UR6][R4.64] ;  /* 0x0000000604087981 */ /* 0x000ee4000c1e1b00 */
[----:B---3--:R-:W-:-:S14]  /*3ff0*/  DSETP.NEU.AND P0, PT, |R8|, +INF , PT ;  /* 0x7ff000000800742a */ /* 0x008fdc0003f0d200 */
[----:B------:R1:W-:Y:S02]  /*4000*/  @!P0 STG.E.64 desc[UR6][R4.64], RZ ;  /* 0x000000ff04008986 */ /* 0x0003e4000c101b06 */
.L_x_157:
[----:B------:R-:W-:Y:S05]  /*4010*/  BSYNC.RECONVERGENT B0 ;  /* 0x0000000000007941 */ /* 0x000fea0003800200 */
.L_x_156:
[----:B------:R-:W-:Y:S02]  /*4020*/  VIADD R3, R3, 0x1 ;  /* 0x0000000103037836 */ /* 0x000fe40000000000 */
[----:B------:R-:W-:-:S03]  /*4030*/  VIADD R7, R7, 0x1 ;  /* 0x0000000107077836 */ /* 0x000fc60000000000 */
[----:B------:R-:W-:-:S13]  /*4040*/  ISETP.NE.AND P0, PT, R3, R0, PT ;  /* 0x000000000300720c */ /* 0x000fda0003f05270 */
[----:B------:R-:W-:Y:S05]  /*4050*/  @P0 BRA `(.L_x_161) ;  /* 0xfffffff800f80947 */ /* 0x000fea000383ffff */
[----:B------:R-:W-:Y:S05]  /*4060*/  EXIT ;  /* 0x000000000000794d */ /* 0x000fea0003800000 */
        .weak           $__internal_3_$__cuda_sm20_div_rn_f64_full
        .type           $__internal_3_$__cuda_sm20_div_rn_f64_full,@function
        .size           $__internal_3_$__cuda_sm20_div_rn_f64_full,($__internal_4_$__cuda_sm20_dsqrt_rn_f64_mediumpath_v1 - $__internal_3_$__cuda_sm20_div_rn_f64_full)
$__internal_3_$__cuda_sm20_div_rn_f64_full:
[C---:B------:R-:W-:Y:S01]  /*4070*/  FSETP.GEU.AND P0, PT, |R21|.reuse, 1.469367938527859385e-39, PT ;  /* 0x001000001500780b */ /* 0x040fe20003f0e200 */
[----:B------:R-:W-:Y:S01]  /*4080*/  IMAD.MOV.U32 R33, RZ, RZ, R11 ;  /* 0x000000ffff217224 */ /* 0x000fe200078e000b */
[----:B------:R-:W-:Y:S01]  /*4090*/  LOP3.LUT R18, R21, 0x800fffff, RZ, 0xc0, !PT ;  /* 0x800fffff15127812 */ /* 0x000fe200078ec0ff */
[----:B------:R-:W-:Y:S01]  /*40a0*/  IMAD.MOV.U32 R32, RZ, RZ, R26 ;  /* 0x000000ffff207224 */ /* 0x000fe200078e001a */
[----:B------:R-:W-:Y:S01]  /*40b0*/  MOV R30, 0x1 ;  /* 0x00000001001e7802 */ /* 0x000fe20000000f00 */
[----:B------:R-:W-:Y:S01]  /*40c0*/  IMAD.MOV.U32 R27, RZ, RZ, 0x1ca00000 ;  /* 0x1ca00000ff1b7424 */ /* 0x000fe200078e00ff */
[----:B------:R-:W-:Y:S01]  /*40d0*/  LOP3.LUT R19, R18, 0x3ff00000, RZ, 0xfc, !PT ;  /* 0x3ff0000012137812 */ /* 0x000fe200078efcff */
[----:B------:R-:W-:Y:S01]  /*40e0*/  BSSY.RECONVERGENT B1, `(.L_x_162) ;  /* 0x0000058000017945 */ /* 0x000fe20003800200 */
[----:B------:R-:W-:Y:S02]  /*40f0*/  MOV R18, R20 ;  /* 0x0000001400127202 */ /* 0x000fe40000000f00 */
[----:B------:R-:W-:-:S02]  /*4100*/  FSETP.GEU.AND P2, PT, |R33|, 1.469367938527859385e-39, PT ;  /* 0x001000002100780b */ /* 0x000fc40003f4e200 */
[----:B------:R-:W-:Y:S01]  /*4110*/  LOP3.LUT R11, R33, 0x7ff00000, RZ, 0xc0, !PT ;  /* 0x7ff00000210b7812 */ /* 0x000fe200078ec0ff */
[----:B------:R-:W-:Y:S01]  /*4120*/  @!P0 DMUL R18, R20, 8.98846567431157953865e+307 ;  /* 0x7fe0000014128828 */ /* 0x000fe20000000000 */
[----:B------:R-:W-:-:S04]  /*4130*/  LOP3.LUT R26, R21, 0x7ff00000, RZ, 0xc0, !PT ;  /* 0x7ff00000151a7812 */ /* 0x000fc800078ec0ff */
[----:B------:R-:W-:Y:S01]  /*4140*/  ISETP.GE.U32.AND P1, PT, R11, R26, PT ;  /* 0x0000001a0b00720c */ /* 0x000fe20003f26070 */
[----:B------:R-:W0:Y:S04]  /*4150*/  MUFU.RCP64H R31, R19 ;  /* 0x00000013001f7308 */ /* 0x000e280000001800 */
[----:B------:R-:W-:Y:S02]  /*4160*/  @!P2 LOP3.LUT R28, R21, 0x7ff00000, RZ, 0xc0, !PT ;  /* 0x7ff00000151ca812 */ /* 0x000fe400078ec0ff */
[----:B------:R-:W-:Y:S02]  /*4170*/  @!P0 LOP3.LUT R26, R19, 0x7ff00000, RZ, 0xc0, !PT ;  /* 0x7ff00000131a8812 */ /* 0x000fe400078ec0ff */
[----:B------:R-:W-:-:S04]  /*4180*/  @!P2 ISETP.GE.U32.AND P3, PT, R11, R28, PT ;  /* 0x0000001c0b00a20c */ /* 0x000fc80003f66070 */
[C---:B------:R-:W-:Y:S02]  /*4190*/  @!P2 SEL R13, R27.reuse, 0x63400000, !P3 ;  /* 0x634000001b0da807 */ /* 0x040fe40005800000 */
[----:B------:R-:W-:Y:S02]  /*41a0*/  SEL R27, R27, 0x63400000, !P1 ;  /* 0x634000001b1b7807 */ /* 0x000fe40004800000 */
[----:B------:R-:W-:Y:S01]  /*41b0*/  @!P2 LOP3.LUT R13, R13, 0x80000000, R33, 0xf8, !PT ;  /* 0x800000000d0da812 */ /* 0x000fe200078ef821 */
[----:B0-----:R-:W-:-:S08]  /*41c0*/  DFMA R34, R30, -R18, 1 ;  /* 0x3ff000001e22742b */ /* 0x001fd00000000812 */
[----:B------:R-:W-:-:S08]  /*41d0*/  DFMA R34, R34, R34, R34 ;  /* 0x000000222222722b */ /* 0x000fd00000000022 */
[----:B------:R-:W-:Y:S01]  /*41e0*/  DFMA R28, R30, R34, R30 ;  /* 0x000000221e1c722b */ /* 0x000fe2000000001e */
[----:B------:R-:W-:Y:S01]  /*41f0*/  LOP3.LUT R35, R27, 0x800fffff, R33, 0xf8, !PT ;  /* 0x800fffff1b237812 */ /* 0x000fe200078ef821 */
[----:B------:R-:W-:Y:S01]  /*4200*/  IMAD.MOV.U32 R34, RZ, RZ, R32 ;  /* 0x000000ffff227224 */ /* 0x000fe200078e0020 */
[----:B------:R-:W-:Y:S01]  /*4210*/  @!P2 LOP3.LUT R31, R13, 0x100000, RZ, 0xfc, !PT ;  /* 0x001000000d1fa812 */ /* 0x000fe200078efcff */
[----:B------:R-:W-:Y:S01]  /*4220*/  IMAD.MOV.U32 R13, RZ, RZ, R11 ;  /* 0x000000ffff0d7224 */ /* 0x000fe200078e000b */
[----:B------:R-:W-:-:S03]  /*4230*/  @!P2 MOV R30, RZ ;  /* 0x000000ff001ea202 */ /* 0x000fc60000000f00 */
[----:B------:R-:W-:-:S03]  /*4240*/  DFMA R36, R28, -R18, 1 ;  /* 0x3ff000001c24742b */ /* 0x000fc60000000812 */
[----:B------:R-:W-:-:S05]  /*4250*/  @!P2 DFMA R34, R34, 2, -R30 ;  /* 0x400000002222a82b */ /* 0x000fca000000081e */
[----:B------:R-:W-:-:S05]  /*4260*/  DFMA R36, R28, R36, R28 ;  /* 0x000000241c24722b */ /* 0x000fca000000001c */
[----:B------:R-:W-:-:S03]  /*4270*/  @!P2 LOP3.LUT R13, R35, 0x7ff00000, RZ, 0xc0, !PT ;  /* 0x7ff00000230da812 */ /* 0x000fc600078ec0ff */
[----:B------:R-:W-:Y:S02]  /*4280*/  DMUL R28, R36, R34 ;  /* 0x00000022241c7228 */ /* 0x000fe40000000000 */
[----:B------:R-:W-:-:S06]  /*4290*/  VIADD R27, R13, 0xffffffff ;  /* 0xffffffff0d1b7836 */ /* 0x000fcc0000000000 */
[----:B------:R-:W-:Y:S01]  /*42a0*/  DFMA R30, R28, -R18, R34 ;  /* 0x800000121c1e722b */ /* 0x000fe20000000022 */
[----:B------:R-:W-:-:S07]  /*42b0*/  ISETP.GT.U32.AND P0, PT, R27, 0x7feffffe, PT ;  /* 0x7feffffe1b00780c */ /* 0x000fce0003f04070 */
[----:B------:R-:W-:Y:S01]  /*42c0*/  DFMA R30, R36, R30, R28 ;  /* 0x0000001e241e722b */ /* 0x000fe2000000001c */
[----:B------:R-:W-:-:S04]  /*42d0*/  IADD3 R28, PT, PT, R26, -0x1, RZ ;  /* 0xffffffff1a1c7810 */ /* 0x000fc80007ffe0ff */
[----:B------:R-:W-:-:S13]  /*42e0*/  ISETP.GT.U32.OR P0, PT, R28, 0x7feffffe, P0 ;  /* 0x7feffffe1c00780c */ /* 0x000fda0000704470 */
[----:B------:R-:W-:Y:S05]  /*42f0*/  @P0 BRA `(.L_x_163) ;  /* 0x0000000000780947 */ /* 0x000fea0003800000 */
[----:B------:R-:W-:Y:S01]  /*4300*/  LOP3.LUT R26, R21, 0x7ff00000, RZ, 0xc0, !PT ;  /* 0x7ff00000151a7812 */ /* 0x000fe200078ec0ff */
[----:B------:R-:W-:Y:S02]  /*4310*/  IMAD.MOV.U32 R13, RZ, RZ, 0x1ca00000 ;  /* 0x1ca00000ff0d7424 */ /* 0x000fe400078e00ff */
[----:B------:R-:W-:Y:S01]  /*4320*/  IMAD.MOV.U32 R32, RZ, RZ, RZ ;  /* 0x000000ffff207224 */ /* 0x000fe200078e00ff */
[CC--:B------:R-:W-:Y:S02]  /*4330*/  VIADDMNMX R27, R11.reuse, -R26.reuse, 0xb9600000, !PT ;  /* 0xb96000000b1b7446 */ /* 0x0c0fe4000780091a */
[----:B------:R-:W-:Y:S02]  /*4340*/  ISETP.GE.U32.AND P0, PT, R11, R26, PT ;  /* 0x0000001a0b00720c */ /* 0x000fe40003f06070 */
[----:B------:R-:W-:Y:S02]  /*4350*/  VIMNMX R27, PT, PT, R27, 0x46a00000, PT ;  /* 0x46a000001b1b7848 */ /* 0x000fe40003fe0100 */
[----:B------:R-:W-:-:S05]  /*4360*/  SEL R26, R13, 0x63400000, !P0 ;  /* 0x634000000d1a7807 */ /* 0x000fca0004000000 */
[----:B------:R-:W-:-:S05]  /*4370*/  IMAD.IADD R26, R27, 0x1, -R26 ;  /* 0x000000011b1a7824 */ /* 0x000fca00078e0a1a */
[----:B------:R-:W-:-:S06]  /*4380*/  IADD3 R33, PT, PT, R26, 0x7fe00000, RZ ;  /* 0x7fe000001a217810 */ /* 0x000fcc0007ffe0ff */
[----:B------:R-:W-:-:S10]  /*4390*/  DMUL R28, R30, R32 ;  /* 0x000000201e1c7228 */ /* 0x000fd40000000000 */
[----:B------:R-:W-:-:S13]  /*43a0*/  FSETP.GTU.AND P0, PT, |R29|, 1.469367938527859385e-39, PT ;  /* 0x001000001d00780b */ /* 0x000fda0003f0c200 */
[----:B------:R-:W-:Y:S05]  /*43b0*/  @P0 BRA `(.L_x_164) ;  /* 0x0000000000a80947 */ /* 0x000fea0003800000 */
[----:B------:R-:W-:-:S06]  /*43c0*/  DFMA R18, R30, -R18, R34 ;  /* 0x800000121e12722b */ /* 0x000fcc0000000022 */
[----:B------:R-:W-:-:S04]  /*43d0*/  IMAD.MOV.U32 R18, RZ, RZ, RZ ;  /* 0x000000ffff127224 */ /* 0x000fc800078e00ff */
[C---:B------:R-:W-:Y:S02]  /*43e0*/  FSETP.NEU.AND P0, PT, R19.reuse, RZ, PT ;  /* 0x000000ff1300720b */ /* 0x040fe40003f0d000 */
[----:B------:R-:W-:-:S04]  /*43f0*/  LOP3.LUT R11, R19, 0x80000000, R21, 0x48, !PT ;  /* 0x80000000130b7812 */ /* 0x000fc800078e4815 */
[----:B------:R-:W-:-:S07]  /*4400*/  LOP3.LUT R19, R11, R33, RZ, 0xfc, !PT ;  /* 0x000000210b137212 */ /* 0x000fce00078efcff */
[----:B------:R-:W-:Y:S05]  /*4410*/  @!P0 BRA `(.L_x_164) ;  /* 0x0000000000908947 */ /* 0x000fea0003800000 */
[C---:B------:R-:W-:Y:S01]  /*4420*/  IADD3 R21, PT, PT, -R26.reuse, RZ, RZ ;  /* 0x000000ff1a157210 */ /* 0x040fe20007ffe1ff */
[----:B------:R-:W-:Y:S01]  /*4430*/  IMAD.MOV.U32 R20, RZ, RZ, RZ ;  /* 0x000000ffff147224 */ /* 0x000fe200078e00ff */
[----:B------:R-:W-:Y:S01]  /*4440*/  DMUL.RP R18, R30, R18 ;  /* 0x000000121e127228 */ /* 0x000fe20000008000 */
[----:B------:R-:W-:-:S04]  /*4450*/  IADD3 R26, PT, PT, -R26, -0x43300000, RZ ;  /* 0xbcd000001a1a7810 */ /* 0x000fc80007ffe1ff */
[----:B------:R-:W-:-:S05]  /*4460*/  DFMA R20, R28, -R20, R30 ;  /* 0x800000141c14722b */ /* 0x000fca000000001e */
[----:B------:R-:W-:-:S05]  /*4470*/  LOP3.LUT R11, R19, R11, RZ, 0x3c, !PT ;  /* 0x0000000b130b7212 */ /* 0x000fca00078e3cff */
[----:B------:R-:W-:-:S04]  /*4480*/  FSETP.NEU.AND P0, PT, |R21|, R26, PT ;  /* 0x0000001a1500720b */ /* 0x000fc80003f0d200 */
[----:B------:R-:W-:Y:S02]  /*4490*/  FSEL R18, R18, R28, !P0 ;  /* 0x0000001c12127208 */ /* 0x000fe40004000000 */
[----:B------:R-:W-:-:S03]  /*44a0*/  FSEL R19, R11, R29, !P0 ;  /* 0x0000001d0b137208 */ /* 0x000fc60004000000 */
[----:B------:R-:W-:Y:S01]  /*44b0*/  IMAD.MOV.U32 R28, RZ, RZ, R18 ;  /* 0x000000ffff1c7224 */ /* 0x000fe200078e0012 */
[----:B------:R-:W-:Y:S01]  /*44c0*/  MOV R29, R19 ;  /* 0x00000013001d7202 */ /* 0x000fe20000000f00 */
[----:B------:R-:W-:Y:S06]  /*44d0*/  BRA `(.L_x_164) ;  /* 0x0000000000607947 */ /* 0x000fec0003800000 */
.L_x_163:
        /* <DEDUP_REMOVED lines=12> */
[----:B------:R-:W-:Y:S01]  /*45a0*/  @!P0 IMAD.MOV.U32 R29, RZ, RZ, R21 ;  /* 0x000000ffff1d8224 */ /* 0x000fe200078e0015 */
[----:B------:R-:W-:Y:S01]  /*45b0*/  @!P0 MOV R28, RZ ;  /* 0x000000ff001c8202 */ /* 0x000fe20000000f00 */
[----:B------:R-:W-:Y:S01]  /*45c0*/  @P0 IMAD.MOV.U32 R28, RZ, RZ, RZ ;  /* 0x000000ffff1c0224 */ /* 0x000fe200078e00ff */
[----:B------:R-:W-:Y:S01]  /*45d0*/  @P0 MOV R29, R11 ;  /* 0x0000000b001d0202 */ /* 0x000fe20000000f00 */
[----:B------:R-:W-:Y:S06]  /*45e0*/  BRA `(.L_x_164) ;  /* 0x00000000001c7947 */ /* 0x000fec0003800000 */
.L_x_166:
[----:B------:R-:W-:Y:S01]  /*45f0*/  LOP3.LUT R11, R21, 0x80000, RZ, 0xfc, !PT ;  /* 0x00080000150b7812 */ /* 0x000fe200078efcff */
[----:B------:R-:W-:-:S04]  /*4600*/  IMAD.MOV.U32 R28, RZ, RZ, R20 ;  /* 0x000000ffff1c7224 */ /* 0x000fc800078e0014 */
[----:B------:R-:W-:Y:S01]  /*4610*/  IMAD.MOV.U32 R29, RZ, RZ, R11 ;  /* 0x000000ffff1d7224 */ /* 0x000fe200078e000b */
[----:B------:R-:W-:Y:S06]  /*4620*/  BRA `(.L_x_164) ;  /* 0x00000000000c7947 */ /* 0x000fec0003800000 */
.L_x_165:
[----:B------:R-:W-:Y:S02]  /*4630*/  LOP3.LUT R11, R33, 0x80000, RZ, 0xfc, !PT ;  /* 0x00080000210b7812 */ /* 0x000fe400078efcff */
[----:B------:R-:W-:-:S03]  /*4640*/  MOV R28, R32 ;  /* 0x00000020001c7202 */ /* 0x000fc60000000f00 */
[----:B------:R-:W-:-:S07]  /*4650*/  IMAD.MOV.U32 R29, RZ, RZ, R11 ;  /* 0x000000ffff1d7224 */ /* 0x000fce00078e000b */
.L_x_164:
[----:B------:R-:W-:Y:S05]  /*4660*/  BSYNC.RECONVERGENT B1 ;  /* 0x0000000000017941 */ /* 0x000fea0003800200 */
.L_x_162:
[----:B------:R-:W-:Y:S01]  /*4670*/  IMAD.MOV.U32 R13, RZ, RZ, 0x0 ;  /* 0x00000000ff0d7424 */ /* 0x000fe200078e00ff */
[----:B------:R-:W-:Y:S01]  /*4680*/  MOV R11, R29 ;  /* 0x0000001d000b7202 */ /* 0x000fe20000000f00 */
[----:B------:R-:W-:Y:S02]  /*4690*/  IMAD.MOV.U32 R18, RZ, RZ, R28 ;  /* 0x000000ffff127224 */ /* 0x000fe400078e001c */
[----:B------:R-:W-:Y:S05]  /*46a0*/  RET.REL.NODEC R12 `(_Z19device_run_choleskyPdiii) ;  /* 0xffffffb80c547950 */ /* 0x000fea0003c3ffff */
        .weak           $__internal_4_$__cuda_sm20_dsqrt_rn_f64_mediumpath_v1
        .type           $__internal_4_$__cuda_sm20_dsqrt_rn_f64_mediumpath_v1,@function
        .size           $__internal_4_$__cuda_sm20_dsqrt_rn_f64_mediumpath_v1,(.L_x_208 - $__internal_4_$__cuda_sm20_dsqrt_rn_f64_mediumpath_v1)
$__internal_4_$__cuda_sm20_dsqrt_rn_f64_mediumpath_v1:
[----:B------:R-:W-:Y:S01]  /*46b0*/  ISETP.GE.U32.AND P0, PT, R2, -0x3400000, PT ;  /* 0xfcc000000200780c */ /* 0x000fe20003f06070 */
[----:B------:R-:W-:Y:S01]  /*46c0*/  BSSY.RECONVERGENT B1, `(.L_x_167) ;  /* 0x0000026000017945 */ /* 0x000fe20003800200 */
[----:B------:R-:W-:Y:S01]  /*46d0*/  IMAD.MOV.U32 R22, RZ, RZ, R24 ;  /* 0x000000ffff167224 */ /* 0x000fe200078e0018 */
[----:B------:R-:W-:Y:S01]  /*46e0*/  MOV R2, R18 ;  /* 0x0000001200027202 */ /* 0x000fe20000000f00 */
[----:B------:R-:W-:-:S09]  /*46f0*/  IMAD.MOV.U32 R3, RZ, RZ, R19 ;  /* 0x000000ffff037224 */ /* 0x000fd200078e0013 */
        /* <DEDUP_REMOVED lines=9> */
.L_x_168:
[----:B------:R-:W-:-:S14]  /*4790*/  DSETP.NE.AND P0, PT, R12, RZ, PT ;  /* 0x000000ff0c00722a */ /* 0x000fdc0003f05000 */
[----:B------:R-:W-:Y:S05]  /*47a0*/  @!P0 BRA `(.L_x_170) ;  /* 0x0000000000588947 */ /* 0x000fea0003800000 */
[----:B------:R-:W-:-:S13]  /*47b0*/  ISETP.GE.AND P0, PT, R13, RZ, PT ;  /* 0x000000ff0d00720c */ /* 0x000fda0003f06270 */
[----:B------:R-:W-:Y:S01]  /*47c0*/  @!P0 MOV R2, 0x0 ;  /* 0x0000000000028802 */ /* 0x000fe20000000f00 */
[----:B------:R-:W-:Y:S01]  /*47d0*/  @!P0 IMAD.MOV.U32 R3, RZ, RZ, -0x80000 ;  /* 0xfff80000ff038424 */ /* 0x000fe200078e00ff */
[----:B------:R-:W-:Y:S06]  /*47e0*/  @!P0 BRA `(.L_x_169) ;  /* 0x00000000004c8947 */ /* 0x000fec0003800000 */
[----:B------:R-:W-:-:S13]  /*47f0*/  ISETP.GT.AND P0, PT, R13, 0x7fefffff, PT ;  /* 0x7fefffff0d00780c */ /* 0x000fda0003f04270 */
[----:B------:R-:W-:Y:S05]  /*4800*/  @P0 BRA `(.L_x_170) ;  /* 0x0000000000400947 */ /* 0x000fea0003800000 */
[----:B------:R-:W-:Y:S01]  /*4810*/  DMUL R2, R12, 8.11296384146066816958e+31 ;  /* 0x469000000c027828 */ /* 0x000fe20000000000 */
[----:B------:R-:W-:Y:S01]  /*4820*/  MOV R18, 0x0 ;  /* 0x0000000000127802 */ /* 0x000fe20000000f00 */
[----:B------:R-:W-:Y:S02]  /*4830*/  IMAD.MOV.U32 R12, RZ, RZ, RZ ;  /* 0x000000ffff0c7224 */ /* 0x000fe400078e00ff */
[----:B------:R-:W-:Y:S02]  /*4840*/  IMAD.MOV.U32 R19, RZ, RZ, 0x3fd80000 ;  /* 0x3fd80000ff137424 */ /* 0x000fe400078e00ff */
[----:B------:R-:W0:Y:S02]  /*4850*/  MUFU.RSQ64H R13, R3 ;  /* 0x00000003000d7308 */ /* 0x000e240000001c00 */
        /* <DEDUP_REMOVED lines=9> */
[----:B------:R-:W-:Y:S01]  /*48f0*/  IADD3 R3, PT, PT, R3, -0x3500000, RZ ;  /* 0xfcb0000003037810 */ /* 0x000fe20007ffe0ff */
[----:B------:R-:W-:Y:S06]  /*4900*/  BRA `(.L_x_169) ;  /* 0x0000000000047947 */ /* 0x000fec0003800000 */
.L_x_170:
[----:B------:R-:W-:-:S11]  /*4910*/  DADD R2, R12, R12 ;  /* 0x000000000c027229 */ /* 0x000fd6000000000c */
.L_x_169:
[----:B------:R-:W-:Y:S05]  /*4920*/  BSYNC.RECONVERGENT B1 ;  /* 0x0000000000017941 */ /* 0x000fea0003800200 */
.L_x_167:
[----:B------:R-:W-:Y:S01]  /*4930*/  IMAD.MOV.U32 R20, RZ, RZ, R2 ;  /* 0x000000ffff147224 */ /* 0x000fe200078e0002 */
[----:B------:R-:W-:Y:S01]  /*4940*/  MOV R2, R0 ;  /* 0x0000000000027202 */ /* 0x000fe20000000f00 */
[----:B------:R-:W-:Y:S02]  /*4950*/  IMAD.MOV.U32 R21, RZ, RZ, R3 ;  /* 0x000000ffff157224 */ /* 0x000fe400078e0003 */
[----:B------:R-:W-:-:S04]  /*4960*/  IMAD.MOV.U32 R3, RZ, RZ, 0x0 ;  /* 0x00000000ff037424 */ /* 0x000fc800078e00ff */
[----:B------:R-:W-:Y:S05]  /*4970*/  RET.REL.NODEC R2 `(_Z19device_run_choleskyPdiii) ;  /* 0xffffffb402a07950 */ /* 0x000fea0003c3ffff */
.L_x_171:
        /* <DEDUP_REMOVED lines=16> */
.L_x_208:


//--------------------- .text._Z16device_compute_KiiPdP2XY --------------------------
	.section	.text._Z16device_compute_KiiPdP2XY,"ax",@progbits
	.align	128
        .global         _Z16device_compute_KiiPdP2XY
        .type           _Z16device_compute_KiiPdP2XY,@function
        .size           _Z16device_compute_KiiPdP2XY,(.L_x_209 - _Z16device_compute_KiiPdP2XY)
        .other          _Z16device_compute_KiiPdP2XY,@"STO_CUDA_ENTRY STV_DEFAULT"
_Z16device_compute_KiiPdP2XY:
.text._Z16device_compute_KiiPdP2XY:
[----:B------:R-:W-:Y:S01]  /*0000*/  LDC R1, c[0x0][0x37c] ;  /* 0x0000df00ff017b82 */ /* 0x000fe20000000800 */
[----:B------:R-:W0:Y:S07]  /*0010*/  S2R R3, SR_TID.X ;  /* 0x0000000000037919 */ /* 0x000e2e0000002100 */
[----:B------:R-:W1:Y:S01]  /*0020*/  LDC R2, c[0x0][0x384] ;  /* 0x0000e100ff027b82 */ /* 0x000e620000000800 */
[----:B------:R-:W2:Y:S07]  /*0030*/  LDCU.64 UR6, c[0x0][0x358] ;  /* 0x00006b00ff0677ac */ /* 0x000eae0008000a00 */
[----:B------:R-:W2:Y:S01]  /*0040*/  LDC.64 R4, c[0x4][0x10] ;  /* 0x01000400ff047b82 */ /* 0x000ea20000000a00 */
[----:B-1----:R-:W-:-:S05]  /*0050*/  IMAD R2, R2, R2, RZ ;  /* 0x0000000202027224 */ /* 0x002fca00078e02ff */
[----:B0-----:R-:W-:Y:S01]  /*0060*/  ISETP.GE.U32.AND P0, PT, R3, R2, PT ;  /* 0x000000020300720c */ /* 0x001fe20003f06070 */
[----:B--2---:R0:W-:-:S12]  /*0070*/  STG.E desc[UR6][R4.64], R2 ;  /* 0x0000000204007986 */ /* 0x0041d8000c101906 */
[----:B------:R-:W-:Y:S05]  /*0080*/  @P0 EXIT ;  /* 0x000000000000094d */ /* 0x000fea0003800000 */
[----:B------:R-:W1:Y:S02]  /*0090*/  LDCU.64 UR4, c[0x0][0x390] ;  /* 0x00007200ff0477ac */ /* 0x000e640008000a00 */
[----:B-1----:R-:W-:-:S04]  /*00a0*/  UIADD3 UR4, UP0, UPT, UR4, 0x8, URZ ;  /* 0x0000000804047890 */ /* 0x002fc8000ff1e0ff */
[----:B------:R-:W-:-:S12]  /*00b0*/  UIADD3.X UR5, UPT, UPT, URZ, UR5, URZ, UP0, !UPT ;  /* 0x00000005ff057290 */ /* 0x000fd800087fe4ff */
.L_x_183:
[----:B-1----:R-:W1:Y:S01]  /*00c0*/  LDC.64 R12, c[0x0][0x390] ;  /* 0x0000e400ff0c7b82 */ /* 0x002e620000000a00 */
[----:B0-----:R-:W-:Y:S02]  /*00d0*/  IMAD R4, R2, R3, RZ ;  /* 0x0000000302047224 */ /* 0x001fe400078e02ff */
[----:B------:R-:W-:Y:S02]  /*00e0*/  IMAD.MOV R5, RZ, RZ, -R2 ;  /* 0x000000ffff057224 */ /* 0x000fe400078e0a02 */
[----:B------:R-:W-:Y:S02]  /*00f0*/  IMAD.MOV R34, RZ, RZ, -R3 ;  /* 0x000000ffff227224 */ /* 0x000fe400078e0a03 */
[----:B------:R-:W-:Y:S01]  /*0100*/  IMAD.U32 R10, RZ, RZ, UR4 ;  /* 0x00000004ff0a7e24 */ /* 0x000fe2000f8e00ff */
[----:B------:R-:W0:Y:S01]  /*0110*/  LDC.64 R14, c[0x0][0x388] ;  /* 0x0000e200ff0e7b82 */ /* 0x000e220000000a00 */
[----:B------:R-:W-:Y:S02]  /*0120*/  IMAD.U32 R11, RZ, RZ, UR5 ;  /* 0x00000005ff0b7e24 */ /* 0x000fe4000f8e00ff */
[----:B-1----:R-:W-:-:S07]  /*0130*/  IMAD.WIDE R12, R3, 0x10, R12 ;  /* 0x00000010030c7825 */ /* 0x002fce00078e020c */
.L_x_182:
[----:B------:R-:W2:Y:S04]  /*0140*/  LDG.E.64 R32, desc[UR6][R12.64] ;  /* 0x000000060c207981 */ /* 0x000ea8000c1e1b00 */
[----:B-1----:R-:W2:Y:S01]  /*0150*/  LDG.E.64 R6, desc[UR6][R10.64+-0x8] ;  /* 0xfffff8060a067981 */ /* 0x002ea2000c1e1b00 */
[----:B------:R-:W-:Y:S01]  /*0160*/  VIADD R5, R5, 0x1 ;  /* 0x0000000105057836 */ /* 0x000fe20000000000 */
[----:B------:R-:W-:Y:S01]  /*0170*/  BSSY.RECONVERGENT B0, `(.L_x_172) ;  /* 0x0000009000007945 */ /* 0x000fe20003800200 */
[----:B0-----:R-:W-:Y:S01]  /*0180*/  IMAD.WIDE R8, R4, 0x8, R14 ;  /* 0x0000000804087825 */ /* 0x001fe200078e020e */
[----:B------:R-:W-:Y:S02]  /*0190*/  MOV R0, 0x200 ;  /* 0x0000020000007802 */ /* 0x000fe40000000f00 */
[----:B------:R-:W-:Y:S01]  /*01a0*/  ISETP.NE.AND P0, PT, R5, RZ, PT ;  /* 0x000000ff0500720c */ /* 0x000fe20003f05270 */
[----:B--2---:R-:W-:-:S08]  /*01b0*/  DADD R32, R32, -R6 ;  /* 0x0000000020207229 */ /* 0x004fd00000000806 */
[----:B------:R-:W-:-:S10]  /*01c0*/  DADD R6, -RZ, |R32| ;  /* 0x00000000ff067229 */ /* 0x000fd40000000520 */
[----:B------:R-:W-:Y:S01]  /*01d0*/  MOV R20, R6 ;  /* 0x0000000600147202 */ /* 0x000fe20000000f00 */
[----:B------:R-:W-:-:S07]  /*01e0*/  IMAD.MOV.U32 R35, RZ, RZ, R7 ;  /* 0x000000ffff237224 */ /* 0x000fce00078e0007 */
[----:B------:R-:W-:Y:S05]  /*01f0*/  CALL.REL.NOINC `($_Z16device_compute_KiiPdP2XY$__internal_accurate_pow) ;  /* 0x0000000800107944 */ /* 0x000fea0003c00000 */
[----:B------:R-:W-:Y:S05]  /*0200*/  BSYNC.RECONVERGENT B0 ;  /* 0x0000000000007941 */ /* 0x000fea0003800200 */
.L_x_172:
[C---:B------:R-:W-:Y:S01]  /*0210*/  DADD R6, R32.reuse, 2 ;  /* 0x4000000020067429 */ /* 0x040fe20000000000 */
[----:B------:R-:W-:Y:S01]  /*0220*/  BSSY.RECONVERGENT B0, `(.L_x_173) ;  /* 0x000000f000007945 */ /* 0x000fe20003800200 */
[----:B------:R-:W-:-:S06]  /*0230*/  DSETP.NEU.AND P1, PT, R32, RZ, PT ;  /* 0x000000ff2000722a */ /* 0x000fcc0003f2d000 */
[----:B------:R-:W-:Y:S02]  /*0240*/  FSEL R16, R18, RZ, P1 ;  /* 0x000000ff12107208 */ /* 0x000fe40000800000 */
[----:B------:R-:W-:Y:S02]  /*0250*/  LOP3.LUT R6, R7, 0x7ff00000, RZ, 0xc0, !PT ;  /* 0x7ff0000007067812 */ /* 0x000fe400078ec0ff */
[----:B------:R-:W-:Y:S02]  /*0260*/  FSEL R17, R20, RZ, P1 ;  /* 0x000000ff14117208 */ /* 0x000fe40000800000 */
[----:B------:R-:W-:-:S13]  /*0270*/  ISETP.NE.AND P2, PT, R6, 0x7ff00000, PT ;  /* 0x7ff000000600780c */ /* 0x000fda0003f45270 */
[----:B------:R-:W-:Y:S05]  /*0280*/  @P2 BRA `(.L_x_174) ;  /* 0x0000000000202947 */ /* 0x000fea0003800000 */
[----:B------:R-:W-:-:S14]  /*0290*/  DSETP.NAN.AND P1, PT, R32, R32, PT ;  /* 0x000000202000722a */ /* 0x000fdc0003f28000 */
[----:B------:R-:W-:Y:S05]  /*02a0*/  @P1 BRA `(.L_x_175) ;  /* 0x0000000000141947 */ /* 0x000fea0003800000 */
[----:B------:R-:W-:-:S14]  /*02b0*/  DSETP.NEU.AND P1, PT, |R32|, +INF , PT ;  /* 0x7ff000002000742a */ /* 0x000fdc0003f2d200 */
[----:B------:R-:W-:Y:S05]  /*02c0*/  @P1 BRA `(.L_x_174) ;  /* 0x0000000000101947 */ /* 0x000fea0003800000 */
[----:B------:R-:W-:Y:S02]  /*02d0*/  IMAD.MOV.U32 R16, RZ, RZ, 0x0 ;  /* 0x00000000ff107424 */ /* 0x000fe400078e00ff */
[----:B------:R-:W-:Y:S01]  /*02e0*/  IMAD.MOV.U32 R17, RZ, RZ, 0x7ff00000 ;  /* 0x7ff00000ff117424 */ /* 0x000fe200078e00ff */
[----:B------:R-:W-:Y:S06]  /*02f0*/  BRA `(.L_x_174) ;  /* 0x0000000000047947 */ /* 0x000fec0003800000 */
.L_x_175:
[----:B------:R-:W-:-:S11]  /*0300*/  DADD R16, R32, 2 ;  /* 0x4000000020107429 */ /* 0x000fd60000000000 */
.L_x_174:
[----:B------:R-:W-:Y:S05]  /*0310*/  BSYNC.RECONVERGENT B0 ;  /* 0x0000000000007941 */ /* 0x000fea0003800200 */
.L_x_173:
[----:B------:R-:W2:Y:S04]  /*0320*/  LDG.E.64 R6, desc[UR6][R12.64+0x8] ;  /* 0x000008060c067981 */ /* 0x000ea8000c1e1b00 */
[----:B------:R-:W2:Y:S01]  /*0330*/  LDG.E.64 R18, desc[UR6][R10.64] ;  /* 0x000000060a127981 */ /* 0x000ea2000c1e1b00 */
[----:B------:R-:W-:Y:S01]  /*0340*/  DSETP.NEU.AND P1, PT, R32, 1, PT ;  /* 0x3ff000002000742a */ /* 0x000fe20003f2d000 */
[----:B------:R-:W-:Y:S01]  /*0350*/  BSSY.RECONVERGENT B0, `(.L_x_176) ;  /* 0x0000009000007945 */ /* 0x000fe20003800200 */
[----:B------:R-:W-:-:S04]  /*0360*/  MOV R0, 0x3e0 ;  /* 0x000003e000007802 */ /* 0x000fc80000000f00 */
[----:B------:R-:W-:Y:S02]  /*0370*/  FSEL R32, R16, RZ, P1 ;  /* 0x000000ff10207208 */ /* 0x000fe40000800000 */
[----:B------:R-:W-:Y:S01]  /*0380*/  FSEL R33, R17, 1.875, P1 ;  /* 0x3ff0000011217808 */ /* 0x000fe20000800000 */
[----:B--2---:R-:W-:-:S08]  /*0390*/  DADD R6, R6, -R18 ;  /* 0x0000000006067229 */ /* 0x004fd00000000812 */
[----:B------:R-:W-:-:S10]  /*03a0*/  DADD R18, -RZ, |R6| ;  /* 0x00000000ff127229 */ /* 0x000fd40000000506 */
[----:B------:R-:W-:Y:S01]  /*03b0*/  IMAD.MOV.U32 R20, RZ, RZ, R18 ;  /* 0x000000ffff147224 */ /* 0x000fe200078e0012 */
[----:B------:R-:W-:-:S07]  /*03c0*/  MOV R35, R19 ;  /* 0x0000001300237202 */ /* 0x000fce0000000f00 */
[----:B------:R-:W-:Y:S05]  /*03d0*/  CALL.REL.NOINC `($_Z16device_compute_KiiPdP2XY$__internal_accurate_pow) ;  /* 0x0000000400987944 */ /* 0x000fea0003c00000 */
[----:B------:R-:W-:Y:S05]  /*03e0*/  BSYNC.RECONVERGENT B0 ;  /* 0x0000000000007941 */ /* 0x000fea0003800200 */
.L_x_176:
        /* <DEDUP_REMOVED lines=15> */
.L_x_179:
[----:B------:R-:W-:-:S11]  /*04e0*/  DADD R16, R6, 2 ;  /* 0x4000000006107429 */ /* 0x000fd60000000000 */
.L_x_178:
[----:B------:R-:W-:Y:S05]  /*04f0*/  BSYNC.RECONVERGENT B0 ;  /* 0x0000000000007941 */ /* 0x000fea0003800200 */
.L_x_177:
[----:B------:R-:W-:Y:S01]  /*0500*/  DSETP.NEU.AND P1, PT, R6, 1, PT ;  /* 0x3ff000000600742a */ /* 0x000fe20003f2d000 */
[----:B------:R-:W-:Y:S01]  /*0510*/  UMOV UR8, 0xfefa39ef ;  /* 0xfefa39ef00087882 */ /* 0x000fe20000000000 */
[----:B------:R-:W-:Y:S01]  /*0520*/  UMOV UR9, 0x3fe62e42 ;  /* 0x3fe62e4200097882 */ /* 0x000fe20000000000 */
[----:B------:R-:W-:Y:S03]  /*0530*/  BSSY.RECONVERGENT B0, `(.L_x_180) ;  /* 0x000003c000007945 */ /* 0x000fe60003800200 */
[----:B------:R-:W-:Y:S02]  /*0540*/  FSEL R6, R16, RZ, P1 ;  /* 0x000000ff10067208 */ /* 0x000fe40000800000 */
[----:B------:R-:W-:-:S06]  /*0550*/  FSEL R7, R17, 1.875, P1 ;  /* 0x3ff0000011077808 */ /* 0x000fcc0000800000 */
        /* <DEDUP_REMOVED lines=12> */
[----:B------:R-:W-:Y:S01]  /*0620*/  MOV R18, 0xfca213ea ;  /* 0xfca213ea00127802 */ /* 0x000fe20000000f00 */
[----:B------:R-:W-:Y:S01]  /*0630*/  IMAD.MOV.U32 R19, RZ, RZ, 0x3e928af3 ;  /* 0x3e928af3ff137424 */ /* 0x000fe200078e00ff */
[----:B------:R-:W-:-:S05]  /*0640*/  UMOV UR9, 0x3e5ade15 ;  /* 0x3e5ade1500097882 */ /* 0x000fca0000000000 */
        /* <DEDUP_REMOVED lines=37> */
[----:B------:R-:W-:Y:S01]  /*08a0*/  @!P2 LEA R19, R7, R19, 0x14 ;  /* 0x000000130713a211 */ /* 0x000fe200078ea0ff */
[----:B------:R-:W-:-:S05]  /*08b0*/  @!P2 IMAD.IADD R6, R6, 0x1, -R7 ;  /* 0x000000010606a824 */ /* 0x000fca00078e0a07 */
[----:B------:R-:W-:Y:S01]  /*08c0*/  @!P2 LEA R7, R6, 0x3ff00000, 0x14 ;  /* 0x3ff000000607a811 */ /* 0x000fe200078ea0ff */
[----:B------:R-:W-:-:S06]  /*08d0*/  @!P2 IMAD.MOV.U32 R6, RZ, RZ, RZ ;  /* 0x000000ffff06a224 */ /* 0x000fcc00078e00ff */
[----:B------:R-:W-:-:S11]  /*08e0*/  @!P2 DMUL R16, R18, R6 ;  /* 0x000000061210a228 */ /* 0x000fd60000000000 */
.L_x_181:
[----:B------:R-:W-:Y:S05]  /*08f0*/  BSYNC.RECONVERGENT B0 ;  /* 0x0000000000007941 */ /* 0x000fea0003800200 */
.L_x_180:
[----:B------:R-:W-:Y:S01]  /*0900*/  ISETP.NE.AND P1, PT, R34, RZ, PT ;  /* 0x000000ff2200720c */ /* 0x000fe20003f25270 */
[----:B------:R1:W-:-:S12]  /*0910*/  STG.E.64 desc[UR6][R8.64], R16 ;  /* 0x0000001008007986 */ /* 0x0003d8000c101b06 */
[----:B------:R-:W0:Y:S01]  /*0920*/  @!P1 LDC.64 R6, c[0x0][0x388] ;  /* 0x0000e200ff069b82 */ /* 0x000e220000000a00 */
[----:B------:R-:W-:-:S04]  /*0930*/  @!P1 IMAD R19, R2, R3, R3 ;  /* 0x0000000302139224 */ /* 0x000fc800078e0203 */
[----:B0-----:R-:W-:-:S05]  /*0940*/  @!P1 IMAD.WIDE R6, R19, 0x8, R6 ;  /* 0x0000000813069825 */ /* 0x001fca00078e0206 */
[----:B------:R-:W2:Y:S01]  /*0950*/  @!P1 LDG.E.64 R18, desc[UR6][R6.64] ;  /* 0x0000000606129981 */ /* 0x000ea2000c1e1b00 */
[----:B------:R-:W-:Y:S02]  /*0960*/  @!P1 IMAD.MOV.U32 R20, RZ, RZ, 0x47ae147b ;  /* 0x47ae147bff149424 */ /* 0x000fe400078e00ff */
[----:B------:R-:W-:Y:S02]  /*0970*/  @!P1 IMAD.MOV.U32 R21, RZ, RZ, 0x3f847ae1 ;  /* 0x3f847ae1ff159424 */ /* 0x000fe400078e00ff */
[----:B------:R-:W-:Y:S02]  /*0980*/  VIADD R4, R4, 0x1 ;  /* 0x0000000104047836 */ /* 0x000fe40000000000 */
[----:B------:R-:W-:Y:S02]  /*0990*/  VIADD R34, R34, 0x1 ;  /* 0x0000000122227836 */ /* 0x000fe40000000000 */
[----:B--2---:R-:W-:-:S07]  /*09a0*/  @!P1 DADD R18, R18, R20 ;  /* 0x0000000012129229 */ /* 0x004fce0000000014 */
[----:B------:R1:W-:Y:S01]  /*09b0*/  @!P1 STG.E.64 desc[UR6][R6.64], R18 ;  /* 0x0000001206009986 */ /* 0x0003e2000c101b06 */
[----:B------:R-:W-:-:S04]  /*09c0*/  IADD3 R10, P1, PT, R10, 0x10, RZ ;  /* 0x000000100a0a7810 */ /* 0x000fc80007f3e0ff */
[----:B------:R-:W-:Y:S01]  /*09d0*/  IADD3.X R11, PT, PT, RZ, R11, RZ, P1, !PT ;  /* 0x0000000bff0b7210 */ /* 0x000fe20000ffe4ff */
[----:B------:R-:W-:Y:S08]  /*09e0*/  @P0 BRA `(.L_x_182) ;  /* 0xfffffff400d40947 */ /* 0x000ff0000383ffff */
[----:B------:R-:W0:Y:S02]  /*09f0*/  LDCU UR8, c[0x0][0x380] ;  /* 0x00007000ff0877ac */ /* 0x000e240008000800 */
[----:B0-----:R-:W-:-:S05]  /*0a00*/  VIADD R3, R3, UR8 ;  /* 0x0000000803037c36 */ /* 0x001fca0008000000 */
[----:B------:R-:W-:-:S13]  /*0a10*/  ISETP.GE.AND P0, PT, R3, R2, PT ;  /* 0x000000020300720c */ /* 0x000fda0003f06270 */
[----:B------:R-:W-:Y:S05]  /*0a20*/  @!P0 BRA `(.L_x_183) ;  /* 0xfffffff400a48947 */ /* 0x000fea000383ffff */
[----:B------:R-:W-:Y:S05]  /*0a30*/  EXIT ;  /* 0x000000000000794d */ /* 0x000fea0003800000 */
        .type           $_Z16device_compute_KiiPdP2XY$__internal_accurate_pow,@function
        .size           $_Z16device_compute_KiiPdP2XY$__internal_accurate_pow,(.L_x_209 - $_Z16device_compute_KiiPdP2XY$__internal_accurate_pow)
$_Z16device_compute_KiiPdP2XY$__internal_accurate_pow:
[----:B------:R-:W-:Y:S01]  /*0a40*/  ISETP.GT.U32.AND P1, PT, R35, 0xfffff, PT ;  /* 0x000fffff2300780c */ /* 0x000fe20003f24070 */
[----:B------:R-:W-:Y:S01]  /*0a50*/  IMAD.MOV.U32 R16, RZ, RZ, R20 ;  /* 0x000000ffff107224 */ /* 0x000fe200078e0014 */
[----:B------:R-:W-:Y:S01]  /*0a60*/  MOV R18, R35 ;  /* 0x0000002300127202 */ /* 0x000fe20000000f00 */
[--C-:B------:R-:W-:Y:S01]  /*0a70*/  IMAD.MOV.U32 R17, RZ, RZ, R35.reuse ;  /* 0x000000ffff117224 */ /* 0x100fe200078e0023 */
[----:B------:R-:W-:Y:S01]  /*0a80*/  MOV R24, RZ ;  /* 0x000000ff00187202 */ /* 0x000fe20000000f00 */
[----:B------:R-:W-:Y:S01]  /*0a90*/  IMAD.MOV.U32 R22, RZ, RZ, 0x41ad3b5a ;  /* 0x41ad3b5aff167424 */ /* 0x000fe200078e00ff */
[----:B------:R-:W-:Y:S01]  /*0aa0*/  UMOV UR8, 0x7d2cafe2 ;  /* 0x7d2cafe200087882 */ /* 0x000fe20000000000 */
[----:B------:R-:W-:Y:S01]  /*0ab0*/  IMAD.MOV.U32 R23, RZ, RZ, 0x3ed0f5d2 ;  /* 0x3ed0f5d2ff177424 */ /* 0x000fe200078e00ff */
[----:B------:R-:W-:Y:S01]  /*0ac0*/  UMOV UR9, 0x3eb0f5ff ;  /* 0x3eb0f5ff00097882 */ /* 0x000fe20000000000 */
[----:B------:R-:W-:Y:S01]  /*0ad0*/  SHF.R.U32.HI R35, RZ, 0x14, R35 ;  /* 0x00000014ff237819 */ /* 0x000fe20000011623 */
[----:B------:R-:W-:Y:S01]  /*0ae0*/  UMOV UR10, 0x3b39803f ;  /* 0x3b39803f000a7882 */ /* 0x000fe20000000000 */
[----:B------:R-:W-:-:S02]  /*0af0*/  UMOV UR11, 0x3c7abc9e ;  /* 0x3c7abc9e000b7882 */ /* 0x000fc40000000000 */
[----:B------:R-:W-:-:S10]  /*0b00*/  @!P1 DMUL R16, R16, 1.80143985094819840000e+16 ;  /* 0x4350000010109828 */ /* 0x000fd40000000000 */
[----:B------:R-:W-:Y:S01]  /*0b10*/  @!P1 IMAD.MOV.U32 R18, RZ, RZ, R17 ;  /* 0x000000ffff129224 */ /* 0x000fe200078e0011 */
[----:B------:R-:W-:Y:S01]  /*0b20*/  @!P1 LEA.HI R35, R17, 0xffffffca, RZ, 0xc ;  /* 0xffffffca11239811 */ /* 0x000fe200078f60ff */
[----:B------:R-:W-:-:S03]  /*0b30*/  @!P1 IMAD.MOV.U32 R20, RZ, RZ, R16 ;  /* 0x000000ffff149224 */ /* 0x000fc600078e0010 */
[----:B------:R-:W-:-:S04]  /*0b40*/  LOP3.LUT R18, R18, 0x800fffff, RZ, 0xc0, !PT ;  /* 0x800fffff12127812 */ /* 0x000fc800078ec0ff */
        /* <DEDUP_REMOVED lines=31> */
[----:B------:R-:W-:Y:S02]  /*0d40*/  DMUL R22, R24, R22 ;  /* 0x0000001618167228 */ /* 0x000fe40000000000 */
[----:B------:R-:W-:-:S03]  /*0d50*/  DMUL R24, R18, R18 ;  /* 0x0000001212187228 */ /* 0x000fc60000000000 */
[----:B------:R-:W-:Y:S01]  /*0d60*/  DFMA R28, R30, R28, UR8 ;  /* 0x000000081e1c7e2b */ /* 0x000fe2000800001c */
[----:B------:R-:W-:Y:S01]  /*0d70*/  UMOV UR8, 0x55555555 ;  /* 0x5555555500087882 */ /* 0x000fe20000000000 */
[----:B------:R-:W-:-:S03]  /*0d80*/  UMOV UR9, 0x3fb55555 ;  /* 0x3fb5555500097882 */ /* 0x000fc60000000000 */
[----:B------:R-:W-:-:S03]  /*0d90*/  DMUL R16, R18, R24 ;  /* 0x0000001812107228 */ /* 0x000fc60000000000 */
[----:B------:R-:W-:-:S08]  /*0da0*/  DFMA R20, R30, R28, UR8 ;  /* 0x000000081e147e2b */ /* 0x000fd0000800001c */
[----:B------:R-:W-:Y:S01]  /*0db0*/  DADD R26, -R20, UR8 ;  /* 0x00000008141a7e29 */ /* 0x000fe20008000100 */
[----:B------:R-:W-:Y:S01]  /*0dc0*/  UMOV UR8, 0xb9e7b0 ;  /* 0x00b9e7b000087882 */ /* 0x000fe20000000000 */
[----:B------:R-:W-:-:S06]  /*0dd0*/  UMOV UR9, 0x3c46a4cb ;  /* 0x3c46a4cb00097882 */ /* 0x000fcc0000000000 */
[----:B------:R-:W-:Y:S02]  /*0de0*/  DFMA R26, R30, R28, R26 ;  /* 0x0000001c1e1a722b */ /* 0x000fe4000000001a */
[----:B------:R-:W-:Y:S01]  /*0df0*/  DFMA R28, R18, R18, -R24 ;  /* 0x00000012121c722b */ /* 0x000fe20000000818 */
[----:B------:R-:W-:Y:S02]  /*0e00*/  VIADD R31, R23, 0x100000 ;  /* 0x00100000171f7836 */ /* 0x000fe40000000000 */
[----:B------:R-:W-:-:S06]  /*0e10*/  IMAD.MOV.U32 R30, RZ, RZ, R22 ;  /* 0x000000ffff1e7224 */ /* 0x000fcc00078e0016 */
[----:B------:R-:W-:Y:S02]  /*0e20*/  DFMA R28, R18, R30, R28 ;  /* 0x0000001e121c722b */ /* 0x000fe4000000001c */
[----:B------:R-:W-:Y:S01]  /*0e30*/  DADD R30, R26, -UR8 ;  /* 0x800000081a1e7e29 */ /* 0x000fe20008000000 */
[----:B------:R-:W-:Y:S01]  /*0e40*/  UMOV UR8, 0x80000000 ;  /* 0x8000000000087882 */ /* 0x000fe20000000000 */
[----:B------:R-:W-:Y:S01]  /*0e50*/  DFMA R26, R18, R24, -R16 ;  /* 0x00000018121a722b */ /* 0x000fe20000000810 */
[----:B------:R-:W-:-:S07]  /*0e60*/  UMOV UR9, 0x43300000 ;  /* 0x4330000000097882 */ /* 0x000fce0000000000 */
        /* <DEDUP_REMOVED lines=16> */
[C---:B------:R-:W-:Y:S01]  /*0f70*/  IADD3 R20, PT, PT, R35.reuse, -0x3ff, RZ ;  /* 0xfffffc0123147810 */ /* 0x040fe20007ffe0ff */
[----:B------:R-:W-:Y:S02]  /*0f80*/  @P2 VIADD R20, R35, 0xfffffc02 ;  /* 0xfffffc0223142836 */ /* 0x000fe40000000000 */
[----:B------:R-:W-:-:S04]  /*0f90*/  IMAD.MOV.U32 R21, RZ, RZ, 0x43300000 ;  /* 0x43300000ff157424 */ /* 0x000fc800078e00ff */
[----:B------:R-:W-:Y:S01]  /*0fa0*/  DADD R24, R22, R18 ;  /* 0x0000000016187229 */ /* 0x000fe20000000012 */
[----:B------:R-:W-:-:S06]  /*0fb0*/  LOP3.LUT R20, R20, 0x80000000, RZ, 0x3c, !PT ;  /* 0x8000000014147812 */ /* 0x000fcc00078e3cff */
[----:B------:R-:W-:Y:S01]  /*0fc0*/  DADD R20, R20, -UR8 ;  /* 0x8000000814147e29 */ /* 0x000fe20008000000 */
[----:B------:R-:W-:Y:S01]  /*0fd0*/  UMOV UR8, 0xfefa39ef ;  /* 0xfefa39ef00087882 */ /* 0x000fe20000000000 */
[----:B------:R-:W-:Y:S01]  /*0fe0*/  DADD R22, R16, R24 ;  /* 0x0000000010167229 */ /* 0x000fe20000000018 */
[----:B------:R-:W-:-:S07]  /*0ff0*/  UMOV UR9, 0x3fe62e42 ;  /* 0x3fe62e4200097882 */ /* 0x000fce0000000000 */
        /* <DEDUP_REMOVED lines=65> */
[----:B------:R-:W-:-:S04]  /*1410*/  @!P2 SHF.R.S32.HI R17, RZ, 0x1, R17 ;  /* 0x00000001ff11a819 */ /* 0x000fc80000011411 */
[----:B------:R-:W-:Y:S01]  /*1420*/  @!P2 LEA R25, R17, R25, 0x14 ;  /* 0x000000191119a211 */ /* 0x000fe200078ea0ff */
[----:B------:R-:W-:-:S05]  /*1430*/  @!P2 IMAD.IADD R16, R16, 0x1, -R17 ;  /* 0x000000011010a824 */ /* 0x000fca00078e0a11 */
[----:B------:R-:W-:Y:S01]  /*1440*/  @!P2 LEA R17, R16, 0x3ff00000, 0x14 ;  /* 0x3ff000001011a811 */ /* 0x000fe200078ea0ff */
[----:B------:R-:W-:-:S06]  /*1450*/  @!P2 IMAD.MOV.U32 R16, RZ, RZ, RZ ;  /* 0x000000ffff10a224 */ /* 0x000fcc00078e00ff */
[----:B------:R-:W-:-:S11]  /*1460*/  @!P2 DMUL R22, R24, R16 ;  /* 0x000000101816a228 */ /* 0x000fd60000000000 */
.L_x_184:
[----:B------:R-:W-:Y:S01]  /*1470*/  DFMA R20, R20, R22, R22 ;  /* 0x000000161414722b */ /* 0x000fe20000000016 */
[----:B------:R-:W-:Y:S01]  /*1480*/  IMAD.MOV.U32 R16, RZ, RZ, R0 ;  /* 0x000000ffff107224 */ /* 0x000fe200078e0000 */
[----:B------:R-:W-:Y:S01]  /*1490*/  DSETP.NEU.AND P1, PT, |R22|, +INF , PT ;  /* 0x7ff000001600742a */ /* 0x000fe20003f2d200 */
[----:B------:R-:W-:-:S07]  /*14a0*/  IMAD.MOV.U32 R17, RZ, RZ, 0x0 ;  /* 0x00000000ff117424 */ /* 0x000fce00078e00ff */
[----:B------:R-:W-:Y:S02]  /*14b0*/  FSEL R18, R22, R20, !P1 ;  /* 0x0000001416127208 */ /* 0x000fe40004800000 */
[----:B------:R-:W-:Y:S01]  /*14c0*/  FSEL R20, R23, R21, !P1 ;  /* 0x0000001517147208 */ /* 0x000fe20004800000 */
[----:B------:R-:W-:Y:S06]  /*14d0*/  RET.REL.NODEC R16 `(_Z16device_compute_KiiPdP2XY) ;  /* 0xffffffe810c87950 */ /* 0x000fec0003c3ffff */
.L_x_185:
        /* <DEDUP_REMOVED lines=10> */
.L_x_209:


//--------------------- .text._Z23device_compute_K_sharediiPdP2XY --------------------------
	.section	.text._Z23device_compute_K_sharediiPdP2XY,"ax",@progbits
	.align	128
        .global         _Z23device_compute_K_sharediiPdP2XY
        .type           _Z23device_compute_K_sharediiPdP2XY,@function
        .size           _Z23device_compute_K_sharediiPdP2XY,(.L_x_210 - _Z23device_compute_K_sharediiPdP2XY)
        .other          _Z23device_compute_K_sharediiPdP2XY,@"STO_CUDA_ENTRY STV_DEFAULT"
_Z23device_compute_K_sharediiPdP2XY:
.text._Z23device_compute_K_sharediiPdP2XY:
        /* <DEDUP_REMOVED lines=9> */
.L_x_199:
[----:B0-----:R-:W1:Y:S08]  /*0090*/  LDC.64 R8, c[0x0][0x390] ;  /* 0x0000e400ff087b82 */ /* 0x001e700000000a00 */
[----:B------:R-:W2:Y:S01]  /*00a0*/  S2UR UR5, SR_CgaCtaId ;  /* 0x00000000000579c3 */ /* 0x000ea20000008800 */
[----:B------:R-:W-:-:S07]  /*00b0*/  UMOV UR4, 0x400 ;  /* 0x0000040000047882 */ /* 0x000fce0000000000 */
[----:B------:R-:W3:Y:S01]  /*00c0*/  LDC.64 R6, c[0x0][0x388] ;  /* 0x0000e200ff067b82 */ /* 0x000ee20000000a00 */
[----:B-1----:R-:W-:-:S05]  /*00d0*/  IMAD.WIDE R8, R5, 0x10, R8 ;  /* 0x0000001005087825 */ /* 0x002fca00078e0208 */
[----:B------:R-:W4:Y:S04]  /*00e0*/  LDG.E.64 R12, desc[UR6][R8.64] ;  /* 0x00000006080c7981 */ /* 0x000f28000c1e1b00 */
[----:B------:R-:W4:Y:S01]  /*00f0*/  LDG.E.64 R14, desc[UR6][R8.64+0x8] ;  /* 0x00000806080e7981 */ /* 0x000f22000c1e1b00 */
[----:B--2---:R-:W-:Y:S01]  /*0100*/  ULEA UR4, UR5, UR4, 0x18 ;  /* 0x0000000405047291 */ /* 0x004fe2000f8ec0ff */
[----:B------:R-:W-:Y:S02]  /*0110*/  IMAD R4, R34, R5, RZ ;  /* 0x0000000522047224 */ /* 0x000fe400078e02ff */
[----:B0-----:R-:W-:Y:S02]  /*0120*/  IMAD.MOV R3, RZ, RZ, -R34 ;  /* 0x000000ffff037224 */ /* 0x001fe400078e0a22 */
[----:B------:R-:W-:Y:S01]  /*0130*/  IMAD.MOV R2, RZ, RZ, -R5 ;  /* 0x000000ffff027224 */ /* 0x000fe200078e0a05 */
[----:B------:R-:W-:Y:S01]  /*0140*/  LEA R11, R5, UR4, 0x4 ;  /* 0x00000004050b7c11 */ /* 0x000fe2000f8e20ff */
[----:B------:R-:W-:-:S06]  /*0150*/  UIADD3 UR4, UPT, UPT, UR4, 0x8, URZ ;  /* 0x0000000804047890 */ /* 0x000fcc000fffe0ff */
[----:B------:R-:W-:Y:S01]  /*0160*/  IMAD.U32 R0, RZ, RZ, UR4 ;  /* 0x00000004ff007e24 */ /* 0x000fe2000f8e00ff */
[----:B---34-:R0:W-:Y:S06]  /*0170*/  STS.128 [R11], R12 ;  /* 0x0000000c0b007388 */ /* 0x0181ec0000000c00 */
.L_x_198:
[----:B0-----:R-:W1:Y:S01]  /*0180*/  LDS.64 R8, [R0+-0x8] ;  /* 0xfffff80000087984 */ /* 0x001e620000000a00 */
[----:B------:R-:W-:Y:S01]  /*0190*/  VIADD R3, R3, 0x1 ;  /* 0x0000000103037836 */ /* 0x000fe20000000000 */
[----:B------:R-:W-:Y:S01]  /*01a0*/  BSSY.RECONVERGENT B0, `(.L_x_186) ;  /* 0x0000009000007945 */ /* 0x000fe20003800200 */
[----:B------:R-:W-:-:S03]  /*01b0*/  MOV R36, 0x230 ;  /* 0x0000023000247802 */ /* 0x000fc60000000f00 */
[----:B------:R-:W-:Y:S01]  /*01c0*/  ISETP.NE.AND P0, PT, R3, RZ, PT ;  /* 0x000000ff0300720c */ /* 0x000fe20003f05270 */
[----:B-1----:R-:W-:-:S08]  /*01d0*/  DADD R8, R12, -R8 ;  /* 0x000000000c087229 */ /* 0x002fd00000000808 */
[----:B0-----:R-:W-:-:S10]  /*01e0*/  DADD R10, -RZ, |R8| ;  /* 0x00000000ff0a7229 */ /* 0x001fd40000000508 */
[----:B------:R-:W-:Y:S02]  /*01f0*/  IMAD.MOV.U32 R20, RZ, RZ, R10 ;  /* 0x000000ffff147224 */ /* 0x000fe400078e000a */
[----:B------:R-:W-:Y:S02]  /*0200*/  IMAD.MOV.U32 R35, RZ, RZ, R11 ;  /* 0x000000ffff237224 */ /* 0x000fe400078e000b */
[----:B------:R-:W-:-:S07]  /*0210*/  IMAD.WIDE R10, R4, 0x8, R6 ;  /* 0x00000008040a7825 */ /* 0x000fce00078e0206 */
[----:B------:R-:W-:Y:S05]  /*0220*/  CALL.REL.NOINC `($_Z23device_compute_K_sharediiPdP2XY$__internal_accurate_pow) ;  /* 0x00000008000c7944 */ /* 0x000fea0003c00000 */
[----:B------:R-:W-:Y:S05]  /*0230*/  BSYNC.RECONVERGENT B0 ;  /* 0x0000000000007941 */ /* 0x000fea0003800200 */
.L_x_186:
        /* <DEDUP_REMOVED lines=12> */
[----:B------:R-:W-:Y:S01]  /*0300*/  MOV R18, 0x0 ;  /* 0x0000000000127802 */ /* 0x000fe20000000f00 */
[----:B------:R-:W-:Y:S01]  /*0310*/  IMAD.MOV.U32 R19, RZ, RZ, 0x7ff00000 ;  /* 0x7ff00000ff137424 */ /* 0x000fe200078e00ff */
[----:B------:R-:W-:Y:S06]  /*0320*/  BRA `(.L_x_188) ;  /* 0x0000000000047947 */ /* 0x000fec0003800000 */
.L_x_189:
[----:B------:R-:W-:-:S11]  /*0330*/  DADD R18, R8, 2 ;  /* 0x4000000008127429 */ /* 0x000fd60000000000 */
.L_x_188:
[----:B------:R-:W-:Y:S05]  /*0340*/  BSYNC.RECONVERGENT B0 ;  /* 0x0000000000007941 */ /* 0x000fea0003800200 */
.L_x_187:
[----:B------:R-:W0:Y:S01]  /*0350*/  LDS.64 R16, [R0] ;  /* 0x0000000000107984 */ /* 0x000e220000000a00 */
[----:B------:R-:W-:Y:S01]  /*0360*/  DSETP.NEU.AND P1, PT, R8, 1, PT ;  /* 0x3ff000000800742a */ /* 0x000fe20003f2d000 */
[----:B------:R-:W-:Y:S01]  /*0370*/  BSSY.RECONVERGENT B0, `(.L_x_190) ;  /* 0x0000008000007945 */ /* 0x000fe20003800200 */
[----:B------:R-:W-:-:S04]  /*0380*/  MOV R36, 0x3f0 ;  /* 0x000003f000247802 */ /* 0x000fc80000000f00 */
[----:B------:R-:W-:Y:S02]  /*0390*/  FSEL R8, R18, RZ, P1 ;  /* 0x000000ff12087208 */ /* 0x000fe40000800000 */
[----:B------:R-:W-:Y:S01]  /*03a0*/  FSEL R9, R19, 1.875, P1 ;  /* 0x3ff0000013097808 */ /* 0x000fe20000800000 */
[----:B0-----:R-:W-:-:S08]  /*03b0*/  DADD R16, R14, -R16 ;  /* 0x000000000e107229 */ /* 0x001fd00000000810 */
[----:B------:R-:W-:-:S10]  /*03c0*/  DADD R20, -RZ, |R16| ;  /* 0x00000000ff147229 */ /* 0x000fd40000000510 */
[----:B------:R-:W-:-:S07]  /*03d0*/  IMAD.MOV.U32 R35, RZ, RZ, R21 ;  /* 0x000000ffff237224 */ /* 0x000fce00078e0015 */
[----:B------:R-:W-:Y:S05]  /*03e0*/  CALL.REL.NOINC `($_Z23device_compute_K_sharediiPdP2XY$__internal_accurate_pow) ;  /* 0x00000004009c7944 */ /* 0x000fea0003c00000 */
[----:B------:R-:W-:Y:S05]  /*03f0*/  BSYNC.RECONVERGENT B0 ;  /* 0x0000000000007941 */ /* 0x000fea0003800200 */
.L_x_190:
        /* <DEDUP_REMOVED lines=15> */
.L_x_193:
[----:B------:R-:W-:-:S11]  /*04f0*/  DADD R18, R16, 2 ;  /* 0x4000000010127429 */ /* 0x000fd60000000000 */
.L_x_192:
[----:B------:R-:W-:Y:S05]  /*0500*/  BSYNC.RECONVERGENT B0 ;  /* 0x0000000000007941 */ /* 0x000fea0003800200 */
.L_x_191:
[----:B------:R-:W-:Y:S01]  /*0510*/  DSETP.NEU.AND P1, PT, R16, 1, PT ;  /* 0x3ff000001000742a */ /* 0x000fe20003f2d000 */
[----:B------:R-:W-:Y:S01]  /*0520*/  UMOV UR4, 0xfefa39ef ;  /* 0xfefa39ef00047882 */ /* 0x000fe20000000000 */
[----:B------:R-:W-:Y:S01]  /*0530*/  UMOV UR5, 0x3fe62e42 ;  /* 0x3fe62e4200057882 */ /* 0x000fe20000000000 */
[----:B------:R-:W-:Y:S03]  /*0540*/  BSSY.RECONVERGENT B0, `(.L_x_194) ;  /* 0x000003c000007945 */ /* 0x000fe60003800200 */
[----:B------:R-:W-:Y:S02]  /*0550*/  FSEL R16, R18, RZ, P1 ;  /* 0x000000ff12107208 */ /* 0x000fe40000800000 */
[----:B------:R-:W-:-:S06]  /*0560*/  FSEL R17, R19, 1.875, P1 ;  /* 0x3ff0000013117808 */ /* 0x000fcc0000800000 */
[----:B------:R-:W-:Y:S01]  /*0570*/  DADD R8, R8, R16 ;  /* 0x0000000008087229 */ /* 0x000fe20000000010 */
[----:B------:R-:W-:Y:S01]  /*0580*/  IMAD.MOV.U32 R16, RZ, RZ, 0x652b82fe ;  /* 0x652b82feff107424 */ /* 0x000fe200078e00ff */
[----:B------:R-:W-:-:S06]  /*0590*/  MOV R17, 0x3ff71547 ;  /* 0x3ff7154700117802 */ /* 0x000fcc0000000f00 */
        /* <DEDUP_REMOVED lines=54> */
.L_x_195:
[----:B------:R-:W-:Y:S05]  /*0900*/  BSYNC.RECONVERGENT B0 ;  /* 0x0000000000007941 */ /* 0x000fea0003800200 */
.L_x_194:
[----:B------:R0:W-:Y:S01]  /*0910*/  STG.E.64 desc[UR6][R10.64], R20 ;  /* 0x000000140a007986 */ /* 0x0001e2000c101b06 */
[----:B------:R-:W-:Y:S01]  /*0920*/  ISETP.NE.AND P1, PT, R2, RZ, PT ;  /* 0x000000ff0200720c */ /* 0x000fe20003f25270 */
[----:B------:R-:W-:-:S12]  /*0930*/  BSSY.RECONVERGENT B0, `(.L_x_196) ;  /* 0x0000009000007945 */ /* 0x000fd80003800200 */
[----:B0-----:R-:W-:Y:S05]  /*0940*/  @P1 BRA `(.L_x_197) ;  /* 0x00000000001c1947 */ /* 0x001fea0003800000 */
[----:B------:R-:W-:-:S04]  /*0950*/  IMAD R9, R34, R5, R5 ;  /* 0x0000000522097224 */ /* 0x000fc800078e0205 */
[----:B------:R-:W-:-:S05]  /*0960*/  IMAD.WIDE R8, R9, 0x8, R6 ;  /* 0x0000000809087825 */ /* 0x000fca00078e0206 */
[----:B------:R-:W2:Y:S01]  /*0970*/  LDG.E.64 R10, desc[UR6][R8.64] ;  /* 0x00000006080a7981 */ /* 0x000ea2000c1e1b00 */
[----:B------:R-:W-:Y:S01]  /*0980*/  UMOV UR4, 0x47ae147b ;  /* 0x47ae147b00047882 */ /* 0x000fe20000000000 */
[----:B------:R-:W-:Y:S02]  /*0990*/  UMOV UR5, 0x3f847ae1 ;  /* 0x3f847ae100057882 */ /* 0x000fe40000000000 */
[----:B--2---:R-:W-:-:S07]  /*09a0*/  DADD R10, R10, UR4 ;  /* 0x000000040a0a7e29 */ /* 0x004fce0008000000 */
[----:B------:R0:W-:Y:S04]  /*09b0*/  STG.E.64 desc[UR6][R8.64], R10 ;  /* 0x0000000a08007986 */ /* 0x0001e8000c101b06 */
.L_x_197:
[----:B------:R-:W-:Y:S05]  /*09c0*/  BSYNC.RECONVERGENT B0 ;  /* 0x0000000000007941 */ /* 0x000fea0003800200 */
.L_x_196:
[----:B------:R-:W-:Y:S02]  /*09d0*/  VIADD R2, R2, 0x1 ;  /* 0x0000000102027836 */ /* 0x000fe40000000000 */
[----:B------:R-:W-:Y:S02]  /*09e0*/  VIADD R4, R4, 0x1 ;  /* 0x0000000104047836 */ /* 0x000fe40000000000 */
[----:B------:R-:W-:Y:S01]  /*09f0*/  VIADD R0, R0, 0x10 ;  /* 0x0000001000007836 */ /* 0x000fe20000000000 */
[----:B------:R-:W-:Y:S06]  /*0a00*/  @P0 BRA `(.L_x_198) ;  /* 0xfffffff400dc0947 */ /* 0x000fec000383ffff */
[----:B------:R-:W1:Y:S02]  /*0a10*/  LDCU UR4, c[0x0][0x380] ;  /* 0x00007000ff0477ac */ /* 0x000e640008000800 */
[----:B-1----:R-:W-:-:S05]  /*0a20*/  VIADD R5, R5, UR4 ;  /* 0x0000000405057c36 */ /* 0x002fca0008000000 */
[----:B------:R-:W-:-:S13]  /*0a30*/  ISETP.GE.AND P0, PT, R5, R34, PT ;  /* 0x000000220500720c */ /* 0x000fda0003f06270 */
[----:B------:R-:W-:Y:S05]  /*0a40*/  @!P0 BRA `(.L_x_199) ;  /* 0xfffffff400908947 */ /* 0x000fea000383ffff */
[----:B------:R-:W-:Y:S05]  /*0a50*/  EXIT ;  /* 0x000000000000794d */ /* 0x000fea0003800000 */
        .type           $_Z23device_compute_K_sharediiPdP2XY$__internal_accurate_pow,@function
        .size           $_Z23device_compute_K_sharediiPdP2XY$__internal_accurate_pow,(.L_x_210 - $_Z23device_compute_K_sharediiPdP2XY$__internal_accurate_pow)
$_Z23device_compute_K_sharediiPdP2XY$__internal_accurate_pow:
[----:B------:R-:W-:Y:S01]  /*0a60*/  ISETP.GT.U32.AND P1, PT, R35, 0xfffff, PT ;  /* 0x000fffff2300780c */ /* 0x000fe20003f24070 */
[----:B------:R-:W-:Y:S01]  /*0a70*/  IMAD.MOV.U32 R19, RZ, RZ, R35 ;  /* 0x000000ffff137224 */ /* 0x000fe200078e0023 */
[----:B------:R-:W-:Y:S01]  /*0a80*/  MOV R18, R20 ;  /* 0x0000001400127202 */ /* 0x000fe20000000f00 */
[----:B------:R-:W-:Y:S01]  /*0a90*/  IMAD.MOV.U32 R22, RZ, RZ, 0x41ad3b5a ;  /* 0x41ad3b5aff167424 */ /* 0x000fe200078e00ff */
[----:B------:R-:W-:Y:S01]  /*0aa0*/  UMOV UR4, 0x7d2cafe2 ;  /* 0x7d2cafe200047882 */ /* 0x000fe20000000000 */
[----:B------:R-:W-:Y:S01]  /*0ab0*/  IMAD.MOV.U32 R23, RZ, RZ, 0x3ed0f5d2 ;  /* 0x3ed0f5d2ff177424 */ /* 0x000fe200078e00ff */
[----:B------:R-:W-:Y:S01]  /*0ac0*/  UMOV UR5, 0x3eb0f5ff ;  /* 0x3eb0f5ff00057882 */ /* 0x000fe20000000000 */
[----:B------:R-:W-:Y:S01]  /*0ad0*/  UMOV UR8, 0x3b39803f ;  /* 0x3b39803f00087882 */ /* 0x000fe20000000000 */
[----:B------:R-:W-:-:S05]  /*0ae0*/  UMOV UR9, 0x3c7abc9e ;  /* 0x3c7abc9e00097882 */ /* 0x000fca0000000000 */
[----:B------:R-:W-:Y:S01]  /*0af0*/  @!P1 DMUL R28, R18, 1.80143985094819840000e+16 ;  /* 0x43500000121c9828 */ /* 0x000fe20000000000 */
[--C-:B------:R-:W-:Y:S01]  /*0b00*/  IMAD.MOV.U32 R18, RZ, RZ, R35.reuse ;  /* 0x000000ffff127224 */ /* 0x100fe200078e0023 */
[----:B------:R-:W-:-:S08]  /*0b10*/  SHF.R.U32.HI R35, RZ, 0x14, R35 ;  /* 0x00000014ff237819 */ /* 0x000fd00000011623 */
[----:B------:R-:W-:Y:S01]  /*0b20*/  @!P1 IMAD.MOV.U32 R18, RZ, RZ, R29 ;  /* 0x000000ffff129224 */ /* 0x000fe200078e001d */
[----:B------:R-:W-:Y:S01]  /*0b30*/  @!P1 LEA.HI R35, R29, 0xffffffca, RZ, 0xc ;  /* 0xffffffca1d239811 */ /* 0x000fe200078f60ff */
[----:B------:R-:W-:-:S03]  /*0b40*/  @!P1 IMAD.MOV.U32 R20, RZ, RZ, R28 ;  /* 0x000000ffff149224 */ /* 0x000fc600078e001c */
[----:B------:R-:W-:-:S04]  /*0b50*/  LOP3.LUT R18, R18, 0x800fffff, RZ, 0xc0, !PT ;  /* 0x800fffff12127812 */ /* 0x000fc800078ec0ff */
[----:B------:R-:W-:Y:S01]  /*0b60*/  LOP3.LUT R21, R18, 0x3ff00000, RZ, 0xfc, !PT ;  /* 0x3ff0000012157812 */ /* 0x000fe200078efcff */
[----:B------:R-:W-:-:S03]  /*0b70*/  IMAD.MOV.U32 R18, RZ, RZ, RZ ;  /* 0x000000ffff127224 */ /* 0x000fc600078e00ff */
[----:B------:R-:W-:-:S13]  /*0b80*/  ISETP.GE.U32.AND P2, PT, R21, 0x3ff6a09f, PT ;  /* 0x3ff6a09f1500780c */ /* 0x000fda0003f46070 */
[----:B------:R-:W-:-:S05]  /*0b90*/  @P2 VIADD R19, R21, 0xfff00000 ;  /* 0xfff0000015132836 */ /* 0x000fca0000000000 */
[----:B------:R-:W-:-:S06]  /*0ba0*/  @P2 MOV R21, R19 ;  /* 0x0000001300152202 */ /* 0x000fcc0000000f00 */
        /* <DEDUP_REMOVED lines=31> */
[----:B------:R-:W-:Y:S01]  /*0da0*/  VIADD R29, R23, 0x100000 ;  /* 0x00100000171d7836 */ /* 0x000fe20000000000 */
[----:B------:R-:W-:Y:S02]  /*0db0*/  MOV R28, R22 ;  /* 0x00000016001c7202 */ /* 0x000fe40000000f00 */
        /* <DEDUP_REMOVED lines=32> */
[----:B------:R-:W-:Y:S01]  /*0fc0*/  LOP3.LUT R18, R24, 0x80000000, RZ, 0x3c, !PT ;  /* 0x8000000018127812 */ /* 0x000fe200078e3cff */
[----:B------:R-:W-:-:S06]  /*0fd0*/  IMAD.MOV.U32 R19, RZ, RZ, 0x43300000 ;  /* 0x43300000ff137424 */ /* 0x000fcc00078e00ff */
        /* <DEDUP_REMOVED lines=16> */
[----:B------:R-:W-:Y:S01]  /*10e0*/  IMAD.MOV.U32 R18, RZ, RZ, 0x652b82fe ;  /* 0x652b82feff127424 */ /* 0x000fe200078e00ff */
[----:B------:R-:W-:-:S06]  /*10f0*/  MOV R19, 0x3ff71547 ;  /* 0x3ff7154700137802 */ /* 0x000fcc0000000f00 */
        /* <DEDUP_REMOVED lines=52> */
[----:B------:R-:W-:Y:S01]  /*1440*/  @!P2 IADD3 R18, PT, PT, R18, -R19, RZ ;  /* 0x800000131212a210 */ /* 0x000fe20007ffe0ff */
[----:B------:R-:W-:-:S03]  /*1450*/  @!P2 IMAD R25, R19, 0x100000, R25 ;  /* 0x001000001319a824 */ /* 0x000fc600078e0219 */
[----:B------:R-:W-:Y:S01]  /*1460*/  @!P2 LEA R19, R18, 0x3ff00000, 0x14 ;  /* 0x3ff000001213a811 */ /* 0x000fe200078ea0ff */
[----:B------:R-:W-:-:S06]  /*1470*/  @!P2 IMAD.MOV.U32 R18, RZ, RZ, RZ ;  /* 0x000000ffff12a224 */ /* 0x000fcc00078e00ff */
[----:B------:R-:W-:-:S11]  /*1480*/  @!P2 DMUL R22, R24, R18 ;  /* 0x000000121816a228 */ /* 0x000fd60000000000 */
.L_x_200:
[----:B------:R-:W-:Y:S01]  /*1490*/  DFMA R26, R26, R22, R22 ;  /* 0x000000161a1a722b */ /* 0x000fe20000000016 */
[----:B------:R-:W-:Y:S01]  /*14a0*/  IMAD.MOV.U32 R37, RZ, RZ, 0x0 ;  /* 0x00000000ff257424 */ /* 0x000fe200078e00ff */
[----:B------:R-:W-:-:S08]  /*14b0*/  DSETP.NEU.AND P1, PT, |R22|, +INF , PT ;  /* 0x7ff000001600742a */ /* 0x000fd00003f2d200 */
[----:B------:R-:W-:Y:S02]  /*14c0*/  FSEL R20, R22, R26, !P1 ;  /* 0x0000001a16147208 */ /* 0x000fe40004800000 */
[----:B------:R-:W-:Y:S01]  /*14d0*/  FSEL R22, R23, R27, !P1 ;  /* 0x0000001b17167208 */ /* 0x000fe20004800000 */
[----:B------:R-:W-:Y:S06]  /*14e0*/  RET.REL.NODEC R36 `(_Z23device_compute_K_sharediiPdP2XY) ;  /* 0xffffffe824c47950 */ /* 0x000fec0003c3ffff */
.L_x_201:
        /* <DEDUP_REMOVED lines=9> */
.L_x_210:


//--------------------- .nv.shared.reserved.0     --------------------------
	.section	.nv.shared.reserved.0,"aw",@nobits
	.weak		__nv_reservedSMEM_offset_0_alias
	.size		__nv_reservedSMEM_offset_0_alias, 0, 64
	.other		__nv_reservedSMEM_offset_0_alias,@"STO_CUDA_RESERVED_SHARED STV_DEFAULT"
__nv_reservedSMEM_offset_0_alias:
	.zero		0
	.zero		64


//--------------------- .nv.global                --------------------------
	.section	.nv.global,"aw",@nobits
	.align	8
.nv.global:
	.type		d_f_pred,@object
	.size		d_f_pred,(XY - d_f_pred)
d_f_pred:
	.zero		8
	.type		XY,@object
	.size		XY,(n - XY)
XY:
	.zero		16
	.type		n,@object
	.size		n,(count - n)
n:
	.zero		4
	.type		count,@object
	.size		count,(.L_3 - count)
count:
	.zero		4
.L_3:


//--------------------- .nv.shared._Z23device_compute_K_sharediiPdP2XY --------------------------
	.section	.nv.shared._Z23device_compute_K_sharediiPdP2XY,"aw",@nobits
	.sectionflags	@""
	.align	8
.nv.shared._Z23device_compute_K_sharediiPdP2XY:
	.zero		17024


//--------------------- .nv.constant0._Z20device_predict_valueiiddPdS_S_P2XY --------------------------
	.section	.nv.constant0._Z20device_predict_valueiiddPdS_S_P2XY,"a",@progbits
	.sectionflags	@""
	.align	4
.nv.constant0._Z20device_predict_valueiiddPdS_S_P2XY:
	.zero		952


//--------------------- .nv.constant0._Z17device_run_solveriPdS_S_S_S_ --------------------------
	.section	.nv.constant0._Z17device_run_solveriPdS_S_S_S_,"a",@progbits
	.sectionflags	@""
	.align	4
.nv.constant0._Z17device_run_solveriPdS_S_S_S_:
	.zero		944


//--------------------- .nv.constant0._Z15device_run_choliPdS_S_ --------------------------
	.section	.nv.constant0._Z15device_run_choliPdS_S_,"a",@progbits
	.sectionflags	@""
	.align	4
.nv.constant0._Z15device_run_choliPdS_S_:
	.zero		928


//--------------------- .nv.constant0._Z19device_run_choleskyPdiii --------------------------
	.section	.nv.constant0._Z19device_run_choleskyPdiii,"a",@progbits
	.sectionflags	@""
	.align	4
.nv.constant0._Z19device_run_choleskyPdiii:
	.zero		916


//--------------------- .nv.constant0._Z16device_compute_KiiPdP2XY --------------------------
	.section	.nv.constant0._Z16device_compute_KiiPdP2XY,"a",@progbits
	.sectionflags	@""
	.align	4
.nv.constant0._Z16device_compute_KiiPdP2XY:
	.zero		920


//--------------------- .nv.constant0._Z23device_compute_K_sharediiPdP2XY --------------------------
	.section	.nv.constant0._Z23device_compute_K_sharediiPdP2XY,"a",@progbits
	.sectionflags	@""
	.align	4
.nv.constant0._Z23device_compute_K_sharediiPdP2XY:
	.zero		920


//--------------------- SYMBOLS --------------------------

	.type		.nv.reservedSmem.offset0,@object
	.size		.nv.reservedSmem.offset0,0x4
	.type		.nv.reservedSmem.cap,@object
	.size		.nv.reservedSmem.cap,0x4
